//
// Generated by NVIDIA NVVM Compiler
//
// Compiler Build ID: CL-36424714
// Cuda compilation tools, release 13.0, V13.0.88
// Based on NVVM 20.0.0
//

.version 9.0
.target sm_100
.address_size 64

	// .globl	_Z19choose_move_playerAPKiiPi
.const .align 4 .b8 WIN_LINES[96] = {0, 0, 0, 0, 1, 0, 0, 0, 2, 0, 0, 0, 3, 0, 0, 0, 4, 0, 0, 0, 5, 0, 0, 0, 6, 0, 0, 0, 7, 0, 0, 0, 8, 0, 0, 0, 0, 0, 0, 0, 3, 0, 0, 0, 6, 0, 0, 0, 1, 0, 0, 0, 4, 0, 0, 0, 7, 0, 0, 0, 2, 0, 0, 0, 5, 0, 0, 0, 8, 0, 0, 0, 0, 0, 0, 0, 4, 0, 0, 0, 8, 0, 0, 0, 2, 0, 0, 0, 4, 0, 0, 0, 6};

.visible .entry _Z19choose_move_playerAPKiiPi(
	.param .u64 .ptr .align 1 _Z19choose_move_playerAPKiiPi_param_0,
	.param .u32 _Z19choose_move_playerAPKiiPi_param_1,
	.param .u64 .ptr .align 1 _Z19choose_move_playerAPKiiPi_param_2
)
{
	.local .align 4 .b8 	__local_depot0[36];
	.reg .b64 	%SP;
	.reg .b64 	%SPL;
	.reg .pred 	%p<192>;
	.reg .b32 	%r<891>;
	.reg .b64 	%rd<439>;

	mov.u64 	%SPL, __local_depot0;
	ld.param.u64 	%rd7, [_Z19choose_move_playerAPKiiPi_param_0];
	ld.param.u32 	%r43, [_Z19choose_move_playerAPKiiPi_param_1];
	ld.param.u64 	%rd6, [_Z19choose_move_playerAPKiiPi_param_2];
	cvta.to.global.u64 	%rd1, %rd7;
	add.u64 	%rd2, %SPL, 0;
	mov.u32 	%r1, %tid.x;
	setp.gt.u32 	%p2, %r1, 8;
	@%p2 bra 	$L__BB0_198;
	mul.wide.u32 	%rd9, %r1, 4;
	add.s64 	%rd10, %rd1, %rd9;
	ld.global.u32 	%r45, [%rd10];
	setp.ne.s32 	%p3, %r45, 0;
	mov.b32 	%r890, -1000;
	@%p3 bra 	$L__BB0_197;
	ld.global.u32 	%r49, [%rd1];
	st.local.u32 	[%rd2], %r49;
	ld.global.u32 	%r50, [%rd1+4];
	st.local.u32 	[%rd2+4], %r50;
	ld.global.u32 	%r51, [%rd1+8];
	st.local.u32 	[%rd2+8], %r51;
	ld.global.u32 	%r52, [%rd1+12];
	st.local.u32 	[%rd2+12], %r52;
	ld.global.u32 	%r53, [%rd1+16];
	st.local.u32 	[%rd2+16], %r53;
	ld.global.u32 	%r54, [%rd1+20];
	st.local.u32 	[%rd2+20], %r54;
	ld.global.u32 	%r55, [%rd1+24];
	st.local.u32 	[%rd2+24], %r55;
	ld.global.u32 	%r56, [%rd1+28];
	st.local.u32 	[%rd2+28], %r56;
	ld.global.u32 	%r57, [%rd1+32];
	st.local.u32 	[%rd2+32], %r57;
	add.s64 	%rd12, %rd2, %rd9;
	st.local.u32 	[%rd12], %r43;
	ld.const.u32 	%r58, [WIN_LINES];
	ld.const.u32 	%r59, [WIN_LINES+4];
	ld.const.u32 	%r60, [WIN_LINES+8];
	mul.wide.s32 	%rd13, %r58, 4;
	add.s64 	%rd3, %rd2, %rd13;
	ld.local.u32 	%r61, [%rd3];
	mul.wide.s32 	%rd14, %r59, 4;
	add.s64 	%rd4, %rd2, %rd14;
	ld.local.u32 	%r62, [%rd4];
	add.s32 	%r63, %r62, %r61;
	mul.wide.s32 	%rd15, %r60, 4;
	add.s64 	%rd5, %rd2, %rd15;
	ld.local.u32 	%r64, [%rd5];
	add.s32 	%r48, %r63, %r64;
	mov.b32 	%r47, -1;
	mov.b32 	%r46, 1;
	setp.eq.s32 	%p4, %r48, -3;
	mov.u32 	%r862, %r47;
	@%p4 bra 	$L__BB0_19;
	setp.eq.s32 	%p5, %r48, 3;
	mov.u32 	%r862, %r46;
	@%p5 bra 	$L__BB0_19;
	ld.const.u32 	%r68, [WIN_LINES+12];
	ld.const.u32 	%r69, [WIN_LINES+16];
	ld.const.u32 	%r70, [WIN_LINES+20];
	mul.wide.s32 	%rd16, %r68, 4;
	add.s64 	%rd17, %rd2, %rd16;
	ld.local.u32 	%r71, [%rd17];
	mul.wide.s32 	%rd18, %r69, 4;
	add.s64 	%rd19, %rd2, %rd18;
	ld.local.u32 	%r72, [%rd19];
	add.s32 	%r73, %r72, %r71;
	mul.wide.s32 	%rd20, %r70, 4;
	add.s64 	%rd21, %rd2, %rd20;
	ld.local.u32 	%r74, [%rd21];
	add.s32 	%r67, %r73, %r74;
	setp.eq.s32 	%p6, %r67, -3;
	mov.u32 	%r862, %r47;
	@%p6 bra 	$L__BB0_19;
	setp.eq.s32 	%p7, %r67, 3;
	mov.u32 	%r862, %r46;
	@%p7 bra 	$L__BB0_19;
	ld.const.u32 	%r78, [WIN_LINES+24];
	ld.const.u32 	%r79, [WIN_LINES+28];
	ld.const.u32 	%r80, [WIN_LINES+32];
	mul.wide.s32 	%rd22, %r78, 4;
	add.s64 	%rd23, %rd2, %rd22;
	ld.local.u32 	%r81, [%rd23];
	mul.wide.s32 	%rd24, %r79, 4;
	add.s64 	%rd25, %rd2, %rd24;
	ld.local.u32 	%r82, [%rd25];
	add.s32 	%r83, %r82, %r81;
	mul.wide.s32 	%rd26, %r80, 4;
	add.s64 	%rd27, %rd2, %rd26;
	ld.local.u32 	%r84, [%rd27];
	add.s32 	%r77, %r83, %r84;
	setp.eq.s32 	%p8, %r77, -3;
	mov.u32 	%r862, %r47;
	@%p8 bra 	$L__BB0_19;
	setp.eq.s32 	%p9, %r77, 3;
	mov.u32 	%r862, %r46;
	@%p9 bra 	$L__BB0_19;
	ld.const.u32 	%r88, [WIN_LINES+36];
	ld.const.u32 	%r89, [WIN_LINES+40];
	ld.const.u32 	%r90, [WIN_LINES+44];
	mul.wide.s32 	%rd28, %r88, 4;
	add.s64 	%rd29, %rd2, %rd28;
	ld.local.u32 	%r91, [%rd29];
	mul.wide.s32 	%rd30, %r89, 4;
	add.s64 	%rd31, %rd2, %rd30;
	ld.local.u32 	%r92, [%rd31];
	add.s32 	%r93, %r92, %r91;
	mul.wide.s32 	%rd32, %r90, 4;
	add.s64 	%rd33, %rd2, %rd32;
	ld.local.u32 	%r94, [%rd33];
	add.s32 	%r87, %r93, %r94;
	setp.eq.s32 	%p10, %r87, -3;
	mov.u32 	%r862, %r47;
	@%p10 bra 	$L__BB0_19;
	setp.eq.s32 	%p11, %r87, 3;
	mov.u32 	%r862, %r46;
	@%p11 bra 	$L__BB0_19;
	ld.const.u32 	%r98, [WIN_LINES+48];
	ld.const.u32 	%r99, [WIN_LINES+52];
	ld.const.u32 	%r100, [WIN_LINES+56];
	mul.wide.s32 	%rd34, %r98, 4;
	add.s64 	%rd35, %rd2, %rd34;
	ld.local.u32 	%r101, [%rd35];
	mul.wide.s32 	%rd36, %r99, 4;
	add.s64 	%rd37, %rd2, %rd36;
	ld.local.u32 	%r102, [%rd37];
	add.s32 	%r103, %r102, %r101;
	mul.wide.s32 	%rd38, %r100, 4;
	add.s64 	%rd39, %rd2, %rd38;
	ld.local.u32 	%r104, [%rd39];
	add.s32 	%r97, %r103, %r104;
	setp.eq.s32 	%p12, %r97, -3;
	mov.u32 	%r862, %r47;
	@%p12 bra 	$L__BB0_19;
	setp.eq.s32 	%p13, %r97, 3;
	mov.u32 	%r862, %r46;
	@%p13 bra 	$L__BB0_19;
	ld.const.u32 	%r108, [WIN_LINES+60];
	ld.const.u32 	%r109, [WIN_LINES+64];
	ld.const.u32 	%r110, [WIN_LINES+68];
	mul.wide.s32 	%rd40, %r108, 4;
	add.s64 	%rd41, %rd2, %rd40;
	ld.local.u32 	%r111, [%rd41];
	mul.wide.s32 	%rd42, %r109, 4;
	add.s64 	%rd43, %rd2, %rd42;
	ld.local.u32 	%r112, [%rd43];
	add.s32 	%r113, %r112, %r111;
	mul.wide.s32 	%rd44, %r110, 4;
	add.s64 	%rd45, %rd2, %rd44;
	ld.local.u32 	%r114, [%rd45];
	add.s32 	%r107, %r113, %r114;
	setp.eq.s32 	%p14, %r107, -3;
	mov.u32 	%r862, %r47;
	@%p14 bra 	$L__BB0_19;
	setp.eq.s32 	%p15, %r107, 3;
	mov.u32 	%r862, %r46;
	@%p15 bra 	$L__BB0_19;
	ld.const.u32 	%r118, [WIN_LINES+72];
	ld.const.u32 	%r119, [WIN_LINES+76];
	ld.const.u32 	%r120, [WIN_LINES+80];
	mul.wide.s32 	%rd46, %r118, 4;
	add.s64 	%rd47, %rd2, %rd46;
	ld.local.u32 	%r121, [%rd47];
	mul.wide.s32 	%rd48, %r119, 4;
	add.s64 	%rd49, %rd2, %rd48;
	ld.local.u32 	%r122, [%rd49];
	add.s32 	%r123, %r122, %r121;
	mul.wide.s32 	%rd50, %r120, 4;
	add.s64 	%rd51, %rd2, %rd50;
	ld.local.u32 	%r124, [%rd51];
	add.s32 	%r117, %r123, %r124;
	setp.eq.s32 	%p16, %r117, -3;
	mov.u32 	%r862, %r47;
	@%p16 bra 	$L__BB0_19;
	setp.eq.s32 	%p17, %r117, 3;
	mov.u32 	%r862, %r46;
	@%p17 bra 	$L__BB0_19;
	ld.const.u32 	%r128, [WIN_LINES+84];
	ld.const.u32 	%r129, [WIN_LINES+88];
	ld.const.u32 	%r130, [WIN_LINES+92];
	mul.wide.s32 	%rd52, %r128, 4;
	add.s64 	%rd53, %rd2, %rd52;
	ld.local.u32 	%r131, [%rd53];
	mul.wide.s32 	%rd54, %r129, 4;
	add.s64 	%rd55, %rd2, %rd54;
	ld.local.u32 	%r132, [%rd55];
	add.s32 	%r133, %r132, %r131;
	mul.wide.s32 	%rd56, %r130, 4;
	add.s64 	%rd57, %rd2, %rd56;
	ld.local.u32 	%r134, [%rd57];
	add.s32 	%r127, %r133, %r134;
	setp.eq.s32 	%p18, %r127, -3;
	mov.u32 	%r862, %r47;
	@%p18 bra 	$L__BB0_19;
	setp.eq.s32 	%p19, %r127, 3;
	mov.u32 	%r862, %r46;
	@%p19 bra 	$L__BB0_19;
	mov.b32 	%r862, 0;
$L__BB0_19:
	setp.eq.s32 	%p20, %r862, %r43;
	mov.b32 	%r890, 100;
	@%p20 bra 	$L__BB0_197;
	neg.s32 	%r4, %r43;
	ld.local.u32 	%r138, [%rd2];
	setp.ne.s32 	%p21, %r138, 0;
	mov.b32 	%r868, 0;
	@%p21 bra 	$L__BB0_39;
	st.local.u32 	[%rd2], %r4;
	ld.local.u32 	%r142, [%rd3];
	ld.local.u32 	%r143, [%rd4];
	add.s32 	%r144, %r143, %r142;
	ld.local.u32 	%r145, [%rd5];
	add.s32 	%r141, %r144, %r145;
	mov.b32 	%r140, -1;
	mov.b32 	%r139, 1;
	setp.eq.s32 	%p22, %r141, -3;
	mov.u32 	%r864, %r140;
	@%p22 bra 	$L__BB0_38;
	setp.eq.s32 	%p23, %r141, 3;
	mov.u32 	%r864, %r139;
	@%p23 bra 	$L__BB0_38;
	ld.const.u32 	%r149, [WIN_LINES+12];
	ld.const.u32 	%r150, [WIN_LINES+16];
	ld.const.u32 	%r151, [WIN_LINES+20];
	mul.wide.s32 	%rd58, %r149, 4;
	add.s64 	%rd59, %rd2, %rd58;
	ld.local.u32 	%r152, [%rd59];
	mul.wide.s32 	%rd60, %r150, 4;
	add.s64 	%rd61, %rd2, %rd60;
	ld.local.u32 	%r153, [%rd61];
	add.s32 	%r154, %r153, %r152;
	mul.wide.s32 	%rd62, %r151, 4;
	add.s64 	%rd63, %rd2, %rd62;
	ld.local.u32 	%r155, [%rd63];
	add.s32 	%r148, %r154, %r155;
	setp.eq.s32 	%p24, %r148, -3;
	mov.u32 	%r864, %r140;
	@%p24 bra 	$L__BB0_38;
	setp.eq.s32 	%p25, %r148, 3;
	mov.u32 	%r864, %r139;
	@%p25 bra 	$L__BB0_38;
	ld.const.u32 	%r159, [WIN_LINES+24];
	ld.const.u32 	%r160, [WIN_LINES+28];
	ld.const.u32 	%r161, [WIN_LINES+32];
	mul.wide.s32 	%rd64, %r159, 4;
	add.s64 	%rd65, %rd2, %rd64;
	ld.local.u32 	%r162, [%rd65];
	mul.wide.s32 	%rd66, %r160, 4;
	add.s64 	%rd67, %rd2, %rd66;
	ld.local.u32 	%r163, [%rd67];
	add.s32 	%r164, %r163, %r162;
	mul.wide.s32 	%rd68, %r161, 4;
	add.s64 	%rd69, %rd2, %rd68;
	ld.local.u32 	%r165, [%rd69];
	add.s32 	%r158, %r164, %r165;
	setp.eq.s32 	%p26, %r158, -3;
	mov.u32 	%r864, %r140;
	@%p26 bra 	$L__BB0_38;
	setp.eq.s32 	%p27, %r158, 3;
	mov.u32 	%r864, %r139;
	@%p27 bra 	$L__BB0_38;
	ld.const.u32 	%r169, [WIN_LINES+36];
	ld.const.u32 	%r170, [WIN_LINES+40];
	ld.const.u32 	%r171, [WIN_LINES+44];
	mul.wide.s32 	%rd70, %r169, 4;
	add.s64 	%rd71, %rd2, %rd70;
	ld.local.u32 	%r172, [%rd71];
	mul.wide.s32 	%rd72, %r170, 4;
	add.s64 	%rd73, %rd2, %rd72;
	ld.local.u32 	%r173, [%rd73];
	add.s32 	%r174, %r173, %r172;
	mul.wide.s32 	%rd74, %r171, 4;
	add.s64 	%rd75, %rd2, %rd74;
	ld.local.u32 	%r175, [%rd75];
	add.s32 	%r168, %r174, %r175;
	setp.eq.s32 	%p28, %r168, -3;
	mov.u32 	%r864, %r140;
	@%p28 bra 	$L__BB0_38;
	setp.eq.s32 	%p29, %r168, 3;
	mov.u32 	%r864, %r139;
	@%p29 bra 	$L__BB0_38;
	ld.const.u32 	%r179, [WIN_LINES+48];
	ld.const.u32 	%r180, [WIN_LINES+52];
	ld.const.u32 	%r181, [WIN_LINES+56];
	mul.wide.s32 	%rd76, %r179, 4;
	add.s64 	%rd77, %rd2, %rd76;
	ld.local.u32 	%r182, [%rd77];
	mul.wide.s32 	%rd78, %r180, 4;
	add.s64 	%rd79, %rd2, %rd78;
	ld.local.u32 	%r183, [%rd79];
	add.s32 	%r184, %r183, %r182;
	mul.wide.s32 	%rd80, %r181, 4;
	add.s64 	%rd81, %rd2, %rd80;
	ld.local.u32 	%r185, [%rd81];
	add.s32 	%r178, %r184, %r185;
	setp.eq.s32 	%p30, %r178, -3;
	mov.u32 	%r864, %r140;
	@%p30 bra 	$L__BB0_38;
	setp.eq.s32 	%p31, %r178, 3;
	mov.u32 	%r864, %r139;
	@%p31 bra 	$L__BB0_38;
	ld.const.u32 	%r189, [WIN_LINES+60];
	ld.const.u32 	%r190, [WIN_LINES+64];
	ld.const.u32 	%r191, [WIN_LINES+68];
	mul.wide.s32 	%rd82, %r189, 4;
	add.s64 	%rd83, %rd2, %rd82;
	ld.local.u32 	%r192, [%rd83];
	mul.wide.s32 	%rd84, %r190, 4;
	add.s64 	%rd85, %rd2, %rd84;
	ld.local.u32 	%r193, [%rd85];
	add.s32 	%r194, %r193, %r192;
	mul.wide.s32 	%rd86, %r191, 4;
	add.s64 	%rd87, %rd2, %rd86;
	ld.local.u32 	%r195, [%rd87];
	add.s32 	%r188, %r194, %r195;
	setp.eq.s32 	%p32, %r188, -3;
	mov.u32 	%r864, %r140;
	@%p32 bra 	$L__BB0_38;
	setp.eq.s32 	%p33, %r188, 3;
	mov.u32 	%r864, %r139;
	@%p33 bra 	$L__BB0_38;
	ld.const.u32 	%r199, [WIN_LINES+72];
	ld.const.u32 	%r200, [WIN_LINES+76];
	ld.const.u32 	%r201, [WIN_LINES+80];
	mul.wide.s32 	%rd88, %r199, 4;
	add.s64 	%rd89, %rd2, %rd88;
	ld.local.u32 	%r202, [%rd89];
	mul.wide.s32 	%rd90, %r200, 4;
	add.s64 	%rd91, %rd2, %rd90;
	ld.local.u32 	%r203, [%rd91];
	add.s32 	%r204, %r203, %r202;
	mul.wide.s32 	%rd92, %r201, 4;
	add.s64 	%rd93, %rd2, %rd92;
	ld.local.u32 	%r205, [%rd93];
	add.s32 	%r198, %r204, %r205;
	setp.eq.s32 	%p34, %r198, -3;
	mov.u32 	%r864, %r140;
	@%p34 bra 	$L__BB0_38;
	setp.eq.s32 	%p35, %r198, 3;
	mov.u32 	%r864, %r139;
	@%p35 bra 	$L__BB0_38;
	ld.const.u32 	%r209, [WIN_LINES+84];
	ld.const.u32 	%r210, [WIN_LINES+88];
	ld.const.u32 	%r211, [WIN_LINES+92];
	mul.wide.s32 	%rd94, %r209, 4;
	add.s64 	%rd95, %rd2, %rd94;
	ld.local.u32 	%r212, [%rd95];
	mul.wide.s32 	%rd96, %r210, 4;
	add.s64 	%rd97, %rd2, %rd96;
	ld.local.u32 	%r213, [%rd97];
	add.s32 	%r214, %r213, %r212;
	mul.wide.s32 	%rd98, %r211, 4;
	add.s64 	%rd99, %rd2, %rd98;
	ld.local.u32 	%r215, [%rd99];
	add.s32 	%r208, %r214, %r215;
	setp.eq.s32 	%p36, %r208, -3;
	mov.u32 	%r864, %r140;
	@%p36 bra 	$L__BB0_38;
	setp.eq.s32 	%p37, %r208, 3;
	mov.u32 	%r864, %r139;
	@%p37 bra 	$L__BB0_38;
	mov.b32 	%r864, 0;
$L__BB0_38:
	setp.eq.s32 	%p38, %r864, %r4;
	selp.u32 	%r868, 1, 0, %p38;
	mov.b32 	%r217, 0;
	st.local.u32 	[%rd2], %r217;
$L__BB0_39:
	ld.local.u32 	%r218, [%rd2+4];
	setp.ne.s32 	%p39, %r218, 0;
	@%p39 bra 	$L__BB0_58;
	st.local.u32 	[%rd2+4], %r4;
	ld.local.u32 	%r222, [%rd3];
	ld.local.u32 	%r223, [%rd4];
	add.s32 	%r224, %r223, %r222;
	ld.local.u32 	%r225, [%rd5];
	add.s32 	%r221, %r224, %r225;
	mov.b32 	%r220, -1;
	mov.b32 	%r219, 1;
	setp.eq.s32 	%p40, %r221, -3;
	mov.u32 	%r867, %r220;
	@%p40 bra 	$L__BB0_57;
	setp.eq.s32 	%p41, %r221, 3;
	mov.u32 	%r867, %r219;
	@%p41 bra 	$L__BB0_57;
	ld.const.u32 	%r229, [WIN_LINES+12];
	ld.const.u32 	%r230, [WIN_LINES+16];
	ld.const.u32 	%r231, [WIN_LINES+20];
	mul.wide.s32 	%rd100, %r229, 4;
	add.s64 	%rd101, %rd2, %rd100;
	ld.local.u32 	%r232, [%rd101];
	mul.wide.s32 	%rd102, %r230, 4;
	add.s64 	%rd103, %rd2, %rd102;
	ld.local.u32 	%r233, [%rd103];
	add.s32 	%r234, %r233, %r232;
	mul.wide.s32 	%rd104, %r231, 4;
	add.s64 	%rd105, %rd2, %rd104;
	ld.local.u32 	%r235, [%rd105];
	add.s32 	%r228, %r234, %r235;
	setp.eq.s32 	%p42, %r228, -3;
	mov.u32 	%r867, %r220;
	@%p42 bra 	$L__BB0_57;
	setp.eq.s32 	%p43, %r228, 3;
	mov.u32 	%r867, %r219;
	@%p43 bra 	$L__BB0_57;
	ld.const.u32 	%r239, [WIN_LINES+24];
	ld.const.u32 	%r240, [WIN_LINES+28];
	ld.const.u32 	%r241, [WIN_LINES+32];
	mul.wide.s32 	%rd106, %r239, 4;
	add.s64 	%rd107, %rd2, %rd106;
	ld.local.u32 	%r242, [%rd107];
	mul.wide.s32 	%rd108, %r240, 4;
	add.s64 	%rd109, %rd2, %rd108;
	ld.local.u32 	%r243, [%rd109];
	add.s32 	%r244, %r243, %r242;
	mul.wide.s32 	%rd110, %r241, 4;
	add.s64 	%rd111, %rd2, %rd110;
	ld.local.u32 	%r245, [%rd111];
	add.s32 	%r238, %r244, %r245;
	setp.eq.s32 	%p44, %r238, -3;
	mov.u32 	%r867, %r220;
	@%p44 bra 	$L__BB0_57;
	setp.eq.s32 	%p45, %r238, 3;
	mov.u32 	%r867, %r219;
	@%p45 bra 	$L__BB0_57;
	ld.const.u32 	%r249, [WIN_LINES+36];
	ld.const.u32 	%r250, [WIN_LINES+40];
	ld.const.u32 	%r251, [WIN_LINES+44];
	mul.wide.s32 	%rd112, %r249, 4;
	add.s64 	%rd113, %rd2, %rd112;
	ld.local.u32 	%r252, [%rd113];
	mul.wide.s32 	%rd114, %r250, 4;
	add.s64 	%rd115, %rd2, %rd114;
	ld.local.u32 	%r253, [%rd115];
	add.s32 	%r254, %r253, %r252;
	mul.wide.s32 	%rd116, %r251, 4;
	add.s64 	%rd117, %rd2, %rd116;
	ld.local.u32 	%r255, [%rd117];
	add.s32 	%r248, %r254, %r255;
	setp.eq.s32 	%p46, %r248, -3;
	mov.u32 	%r867, %r220;
	@%p46 bra 	$L__BB0_57;
	setp.eq.s32 	%p47, %r248, 3;
	mov.u32 	%r867, %r219;
	@%p47 bra 	$L__BB0_57;
	ld.const.u32 	%r259, [WIN_LINES+48];
	ld.const.u32 	%r260, [WIN_LINES+52];
	ld.const.u32 	%r261, [WIN_LINES+56];
	mul.wide.s32 	%rd118, %r259, 4;
	add.s64 	%rd119, %rd2, %rd118;
	ld.local.u32 	%r262, [%rd119];
	mul.wide.s32 	%rd120, %r260, 4;
	add.s64 	%rd121, %rd2, %rd120;
	ld.local.u32 	%r263, [%rd121];
	add.s32 	%r264, %r263, %r262;
	mul.wide.s32 	%rd122, %r261, 4;
	add.s64 	%rd123, %rd2, %rd122;
	ld.local.u32 	%r265, [%rd123];
	add.s32 	%r258, %r264, %r265;
	setp.eq.s32 	%p48, %r258, -3;
	mov.u32 	%r867, %r220;
	@%p48 bra 	$L__BB0_57;
	setp.eq.s32 	%p49, %r258, 3;
	mov.u32 	%r867, %r219;
	@%p49 bra 	$L__BB0_57;
	ld.const.u32 	%r269, [WIN_LINES+60];
	ld.const.u32 	%r270, [WIN_LINES+64];
	ld.const.u32 	%r271, [WIN_LINES+68];
	mul.wide.s32 	%rd124, %r269, 4;
	add.s64 	%rd125, %rd2, %rd124;
	ld.local.u32 	%r272, [%rd125];
	mul.wide.s32 	%rd126, %r270, 4;
	add.s64 	%rd127, %rd2, %rd126;
	ld.local.u32 	%r273, [%rd127];
	add.s32 	%r274, %r273, %r272;
	mul.wide.s32 	%rd128, %r271, 4;
	add.s64 	%rd129, %rd2, %rd128;
	ld.local.u32 	%r275, [%rd129];
	add.s32 	%r268, %r274, %r275;
	setp.eq.s32 	%p50, %r268, -3;
	mov.u32 	%r867, %r220;
	@%p50 bra 	$L__BB0_57;
	setp.eq.s32 	%p51, %r268, 3;
	mov.u32 	%r867, %r219;
	@%p51 bra 	$L__BB0_57;
	ld.const.u32 	%r279, [WIN_LINES+72];
	ld.const.u32 	%r280, [WIN_LINES+76];
	ld.const.u32 	%r281, [WIN_LINES+80];
	mul.wide.s32 	%rd130, %r279, 4;
	add.s64 	%rd131, %rd2, %rd130;
	ld.local.u32 	%r282, [%rd131];
	mul.wide.s32 	%rd132, %r280, 4;
	add.s64 	%rd133, %rd2, %rd132;
	ld.local.u32 	%r283, [%rd133];
	add.s32 	%r284, %r283, %r282;
	mul.wide.s32 	%rd134, %r281, 4;
	add.s64 	%rd135, %rd2, %rd134;
	ld.local.u32 	%r285, [%rd135];
	add.s32 	%r278, %r284, %r285;
	setp.eq.s32 	%p52, %r278, -3;
	mov.u32 	%r867, %r220;
	@%p52 bra 	$L__BB0_57;
	setp.eq.s32 	%p53, %r278, 3;
	mov.u32 	%r867, %r219;
	@%p53 bra 	$L__BB0_57;
	ld.const.u32 	%r289, [WIN_LINES+84];
	ld.const.u32 	%r290, [WIN_LINES+88];
	ld.const.u32 	%r291, [WIN_LINES+92];
	mul.wide.s32 	%rd136, %r289, 4;
	add.s64 	%rd137, %rd2, %rd136;
	ld.local.u32 	%r292, [%rd137];
	mul.wide.s32 	%rd138, %r290, 4;
	add.s64 	%rd139, %rd2, %rd138;
	ld.local.u32 	%r293, [%rd139];
	add.s32 	%r294, %r293, %r292;
	mul.wide.s32 	%rd140, %r291, 4;
	add.s64 	%rd141, %rd2, %rd140;
	ld.local.u32 	%r295, [%rd141];
	add.s32 	%r288, %r294, %r295;
	setp.eq.s32 	%p54, %r288, -3;
	mov.u32 	%r867, %r220;
	@%p54 bra 	$L__BB0_57;
	setp.eq.s32 	%p55, %r288, 3;
	mov.u32 	%r867, %r219;
	@%p55 bra 	$L__BB0_57;
	mov.b32 	%r867, 0;
$L__BB0_57:
	setp.eq.s32 	%p56, %r867, %r4;
	selp.b32 	%r868, 1, %r868, %p56;
	mov.b32 	%r297, 0;
	st.local.u32 	[%rd2+4], %r297;
$L__BB0_58:
	ld.local.u32 	%r298, [%rd2+8];
	setp.ne.s32 	%p57, %r298, 0;
	@%p57 bra 	$L__BB0_77;
	st.local.u32 	[%rd2+8], %r4;
	ld.local.u32 	%r302, [%rd3];
	ld.local.u32 	%r303, [%rd4];
	add.s32 	%r304, %r303, %r302;
	ld.local.u32 	%r305, [%rd5];
	add.s32 	%r301, %r304, %r305;
	mov.b32 	%r300, -1;
	mov.b32 	%r299, 1;
	setp.eq.s32 	%p58, %r301, -3;
	mov.u32 	%r870, %r300;
	@%p58 bra 	$L__BB0_76;
	setp.eq.s32 	%p59, %r301, 3;
	mov.u32 	%r870, %r299;
	@%p59 bra 	$L__BB0_76;
	ld.const.u32 	%r309, [WIN_LINES+12];
	ld.const.u32 	%r310, [WIN_LINES+16];
	ld.const.u32 	%r311, [WIN_LINES+20];
	mul.wide.s32 	%rd142, %r309, 4;
	add.s64 	%rd143, %rd2, %rd142;
	ld.local.u32 	%r312, [%rd143];
	mul.wide.s32 	%rd144, %r310, 4;
	add.s64 	%rd145, %rd2, %rd144;
	ld.local.u32 	%r313, [%rd145];
	add.s32 	%r314, %r313, %r312;
	mul.wide.s32 	%rd146, %r311, 4;
	add.s64 	%rd147, %rd2, %rd146;
	ld.local.u32 	%r315, [%rd147];
	add.s32 	%r308, %r314, %r315;
	setp.eq.s32 	%p60, %r308, -3;
	mov.u32 	%r870, %r300;
	@%p60 bra 	$L__BB0_76;
	setp.eq.s32 	%p61, %r308, 3;
	mov.u32 	%r870, %r299;
	@%p61 bra 	$L__BB0_76;
	ld.const.u32 	%r319, [WIN_LINES+24];
	ld.const.u32 	%r320, [WIN_LINES+28];
	ld.const.u32 	%r321, [WIN_LINES+32];
	mul.wide.s32 	%rd148, %r319, 4;
	add.s64 	%rd149, %rd2, %rd148;
	ld.local.u32 	%r322, [%rd149];
	mul.wide.s32 	%rd150, %r320, 4;
	add.s64 	%rd151, %rd2, %rd150;
	ld.local.u32 	%r323, [%rd151];
	add.s32 	%r324, %r323, %r322;
	mul.wide.s32 	%rd152, %r321, 4;
	add.s64 	%rd153, %rd2, %rd152;
	ld.local.u32 	%r325, [%rd153];
	add.s32 	%r318, %r324, %r325;
	setp.eq.s32 	%p62, %r318, -3;
	mov.u32 	%r870, %r300;
	@%p62 bra 	$L__BB0_76;
	setp.eq.s32 	%p63, %r318, 3;
	mov.u32 	%r870, %r299;
	@%p63 bra 	$L__BB0_76;
	ld.const.u32 	%r329, [WIN_LINES+36];
	ld.const.u32 	%r330, [WIN_LINES+40];
	ld.const.u32 	%r331, [WIN_LINES+44];
	mul.wide.s32 	%rd154, %r329, 4;
	add.s64 	%rd155, %rd2, %rd154;
	ld.local.u32 	%r332, [%rd155];
	mul.wide.s32 	%rd156, %r330, 4;
	add.s64 	%rd157, %rd2, %rd156;
	ld.local.u32 	%r333, [%rd157];
	add.s32 	%r334, %r333, %r332;
	mul.wide.s32 	%rd158, %r331, 4;
	add.s64 	%rd159, %rd2, %rd158;
	ld.local.u32 	%r335, [%rd159];
	add.s32 	%r328, %r334, %r335;
	setp.eq.s32 	%p64, %r328, -3;
	mov.u32 	%r870, %r300;
	@%p64 bra 	$L__BB0_76;
	setp.eq.s32 	%p65, %r328, 3;
	mov.u32 	%r870, %r299;
	@%p65 bra 	$L__BB0_76;
	ld.const.u32 	%r339, [WIN_LINES+48];
	ld.const.u32 	%r340, [WIN_LINES+52];
	ld.const.u32 	%r341, [WIN_LINES+56];
	mul.wide.s32 	%rd160, %r339, 4;
	add.s64 	%rd161, %rd2, %rd160;
	ld.local.u32 	%r342, [%rd161];
	mul.wide.s32 	%rd162, %r340, 4;
	add.s64 	%rd163, %rd2, %rd162;
	ld.local.u32 	%r343, [%rd163];
	add.s32 	%r344, %r343, %r342;
	mul.wide.s32 	%rd164, %r341, 4;
	add.s64 	%rd165, %rd2, %rd164;
	ld.local.u32 	%r345, [%rd165];
	add.s32 	%r338, %r344, %r345;
	setp.eq.s32 	%p66, %r338, -3;
	mov.u32 	%r870, %r300;
	@%p66 bra 	$L__BB0_76;
	setp.eq.s32 	%p67, %r338, 3;
	mov.u32 	%r870, %r299;
	@%p67 bra 	$L__BB0_76;
	ld.const.u32 	%r349, [WIN_LINES+60];
	ld.const.u32 	%r350, [WIN_LINES+64];
	ld.const.u32 	%r351, [WIN_LINES+68];
	mul.wide.s32 	%rd166, %r349, 4;
	add.s64 	%rd167, %rd2, %rd166;
	ld.local.u32 	%r352, [%rd167];
	mul.wide.s32 	%rd168, %r350, 4;
	add.s64 	%rd169, %rd2, %rd168;
	ld.local.u32 	%r353, [%rd169];
	add.s32 	%r354, %r353, %r352;
	mul.wide.s32 	%rd170, %r351, 4;
	add.s64 	%rd171, %rd2, %rd170;
	ld.local.u32 	%r355, [%rd171];
	add.s32 	%r348, %r354, %r355;
	setp.eq.s32 	%p68, %r348, -3;
	mov.u32 	%r870, %r300;
	@%p68 bra 	$L__BB0_76;
	setp.eq.s32 	%p69, %r348, 3;
	mov.u32 	%r870, %r299;
	@%p69 bra 	$L__BB0_76;
	ld.const.u32 	%r359, [WIN_LINES+72];
	ld.const.u32 	%r360, [WIN_LINES+76];
	ld.const.u32 	%r361, [WIN_LINES+80];
	mul.wide.s32 	%rd172, %r359, 4;
	add.s64 	%rd173, %rd2, %rd172;
	ld.local.u32 	%r362, [%rd173];
	mul.wide.s32 	%rd174, %r360, 4;
	add.s64 	%rd175, %rd2, %rd174;
	ld.local.u32 	%r363, [%rd175];
	add.s32 	%r364, %r363, %r362;
	mul.wide.s32 	%rd176, %r361, 4;
	add.s64 	%rd177, %rd2, %rd176;
	ld.local.u32 	%r365, [%rd177];
	add.s32 	%r358, %r364, %r365;
	setp.eq.s32 	%p70, %r358, -3;
	mov.u32 	%r870, %r300;
	@%p70 bra 	$L__BB0_76;
	setp.eq.s32 	%p71, %r358, 3;
	mov.u32 	%r870, %r299;
	@%p71 bra 	$L__BB0_76;
	ld.const.u32 	%r369, [WIN_LINES+84];
	ld.const.u32 	%r370, [WIN_LINES+88];
	ld.const.u32 	%r371, [WIN_LINES+92];
	mul.wide.s32 	%rd178, %r369, 4;
	add.s64 	%rd179, %rd2, %rd178;
	ld.local.u32 	%r372, [%rd179];
	mul.wide.s32 	%rd180, %r370, 4;
	add.s64 	%rd181, %rd2, %rd180;
	ld.local.u32 	%r373, [%rd181];
	add.s32 	%r374, %r373, %r372;
	mul.wide.s32 	%rd182, %r371, 4;
	add.s64 	%rd183, %rd2, %rd182;
	ld.local.u32 	%r375, [%rd183];
	add.s32 	%r368, %r374, %r375;
	setp.eq.s32 	%p72, %r368, -3;
	mov.u32 	%r870, %r300;
	@%p72 bra 	$L__BB0_76;
	setp.eq.s32 	%p73, %r368, 3;
	mov.u32 	%r870, %r299;
	@%p73 bra 	$L__BB0_76;
	mov.b32 	%r870, 0;
$L__BB0_76:
	setp.eq.s32 	%p74, %r870, %r4;
	selp.b32 	%r868, 1, %r868, %p74;
	mov.b32 	%r377, 0;
	st.local.u32 	[%rd2+8], %r377;
$L__BB0_77:
	ld.local.u32 	%r378, [%rd2+12];
	setp.ne.s32 	%p75, %r378, 0;
	@%p75 bra 	$L__BB0_96;
	st.local.u32 	[%rd2+12], %r4;
	ld.local.u32 	%r382, [%rd3];
	ld.local.u32 	%r383, [%rd4];
	add.s32 	%r384, %r383, %r382;
	ld.local.u32 	%r385, [%rd5];
	add.s32 	%r381, %r384, %r385;
	mov.b32 	%r380, -1;
	mov.b32 	%r379, 1;
	setp.eq.s32 	%p76, %r381, -3;
	mov.u32 	%r873, %r380;
	@%p76 bra 	$L__BB0_95;
	setp.eq.s32 	%p77, %r381, 3;
	mov.u32 	%r873, %r379;
	@%p77 bra 	$L__BB0_95;
	ld.const.u32 	%r389, [WIN_LINES+12];
	ld.const.u32 	%r390, [WIN_LINES+16];
	ld.const.u32 	%r391, [WIN_LINES+20];
	mul.wide.s32 	%rd184, %r389, 4;
	add.s64 	%rd185, %rd2, %rd184;
	ld.local.u32 	%r392, [%rd185];
	mul.wide.s32 	%rd186, %r390, 4;
	add.s64 	%rd187, %rd2, %rd186;
	ld.local.u32 	%r393, [%rd187];
	add.s32 	%r394, %r393, %r392;
	mul.wide.s32 	%rd188, %r391, 4;
	add.s64 	%rd189, %rd2, %rd188;
	ld.local.u32 	%r395, [%rd189];
	add.s32 	%r388, %r394, %r395;
	setp.eq.s32 	%p78, %r388, -3;
	mov.u32 	%r873, %r380;
	@%p78 bra 	$L__BB0_95;
	setp.eq.s32 	%p79, %r388, 3;
	mov.u32 	%r873, %r379;
	@%p79 bra 	$L__BB0_95;
	ld.const.u32 	%r399, [WIN_LINES+24];
	ld.const.u32 	%r400, [WIN_LINES+28];
	ld.const.u32 	%r401, [WIN_LINES+32];
	mul.wide.s32 	%rd190, %r399, 4;
	add.s64 	%rd191, %rd2, %rd190;
	ld.local.u32 	%r402, [%rd191];
	mul.wide.s32 	%rd192, %r400, 4;
	add.s64 	%rd193, %rd2, %rd192;
	ld.local.u32 	%r403, [%rd193];
	add.s32 	%r404, %r403, %r402;
	mul.wide.s32 	%rd194, %r401, 4;
	add.s64 	%rd195, %rd2, %rd194;
	ld.local.u32 	%r405, [%rd195];
	add.s32 	%r398, %r404, %r405;
	setp.eq.s32 	%p80, %r398, -3;
	mov.u32 	%r873, %r380;
	@%p80 bra 	$L__BB0_95;
	setp.eq.s32 	%p81, %r398, 3;
	mov.u32 	%r873, %r379;
	@%p81 bra 	$L__BB0_95;
	ld.const.u32 	%r409, [WIN_LINES+36];
	ld.const.u32 	%r410, [WIN_LINES+40];
	ld.const.u32 	%r411, [WIN_LINES+44];
	mul.wide.s32 	%rd196, %r409, 4;
	add.s64 	%rd197, %rd2, %rd196;
	ld.local.u32 	%r412, [%rd197];
	mul.wide.s32 	%rd198, %r410, 4;
	add.s64 	%rd199, %rd2, %rd198;
	ld.local.u32 	%r413, [%rd199];
	add.s32 	%r414, %r413, %r412;
	mul.wide.s32 	%rd200, %r411, 4;
	add.s64 	%rd201, %rd2, %rd200;
	ld.local.u32 	%r415, [%rd201];
	add.s32 	%r408, %r414, %r415;
	setp.eq.s32 	%p82, %r408, -3;
	mov.u32 	%r873, %r380;
	@%p82 bra 	$L__BB0_95;
	setp.eq.s32 	%p83, %r408, 3;
	mov.u32 	%r873, %r379;
	@%p83 bra 	$L__BB0_95;
	ld.const.u32 	%r419, [WIN_LINES+48];
	ld.const.u32 	%r420, [WIN_LINES+52];
	ld.const.u32 	%r421, [WIN_LINES+56];
	mul.wide.s32 	%rd202, %r419, 4;
	add.s64 	%rd203, %rd2, %rd202;
	ld.local.u32 	%r422, [%rd203];
	mul.wide.s32 	%rd204, %r420, 4;
	add.s64 	%rd205, %rd2, %rd204;
	ld.local.u32 	%r423, [%rd205];
	add.s32 	%r424, %r423, %r422;
	mul.wide.s32 	%rd206, %r421, 4;
	add.s64 	%rd207, %rd2, %rd206;
	ld.local.u32 	%r425, [%rd207];
	add.s32 	%r418, %r424, %r425;
	setp.eq.s32 	%p84, %r418, -3;
	mov.u32 	%r873, %r380;
	@%p84 bra 	$L__BB0_95;
	setp.eq.s32 	%p85, %r418, 3;
	mov.u32 	%r873, %r379;
	@%p85 bra 	$L__BB0_95;
	ld.const.u32 	%r429, [WIN_LINES+60];
	ld.const.u32 	%r430, [WIN_LINES+64];
	ld.const.u32 	%r431, [WIN_LINES+68];
	mul.wide.s32 	%rd208, %r429, 4;
	add.s64 	%rd209, %rd2, %rd208;
	ld.local.u32 	%r432, [%rd209];
	mul.wide.s32 	%rd210, %r430, 4;
	add.s64 	%rd211, %rd2, %rd210;
	ld.local.u32 	%r433, [%rd211];
	add.s32 	%r434, %r433, %r432;
	mul.wide.s32 	%rd212, %r431, 4;
	add.s64 	%rd213, %rd2, %rd212;
	ld.local.u32 	%r435, [%rd213];
	add.s32 	%r428, %r434, %r435;
	setp.eq.s32 	%p86, %r428, -3;
	mov.u32 	%r873, %r380;
	@%p86 bra 	$L__BB0_95;
	setp.eq.s32 	%p87, %r428, 3;
	mov.u32 	%r873, %r379;
	@%p87 bra 	$L__BB0_95;
	ld.const.u32 	%r439, [WIN_LINES+72];
	ld.const.u32 	%r440, [WIN_LINES+76];
	ld.const.u32 	%r441, [WIN_LINES+80];
	mul.wide.s32 	%rd214, %r439, 4;
	add.s64 	%rd215, %rd2, %rd214;
	ld.local.u32 	%r442, [%rd215];
	mul.wide.s32 	%rd216, %r440, 4;
	add.s64 	%rd217, %rd2, %rd216;
	ld.local.u32 	%r443, [%rd217];
	add.s32 	%r444, %r443, %r442;
	mul.wide.s32 	%rd218, %r441, 4;
	add.s64 	%rd219, %rd2, %rd218;
	ld.local.u32 	%r445, [%rd219];
	add.s32 	%r438, %r444, %r445;
	setp.eq.s32 	%p88, %r438, -3;
	mov.u32 	%r873, %r380;
	@%p88 bra 	$L__BB0_95;
	setp.eq.s32 	%p89, %r438, 3;
	mov.u32 	%r873, %r379;
	@%p89 bra 	$L__BB0_95;
	ld.const.u32 	%r449, [WIN_LINES+84];
	ld.const.u32 	%r450, [WIN_LINES+88];
	ld.const.u32 	%r451, [WIN_LINES+92];
	mul.wide.s32 	%rd220, %r449, 4;
	add.s64 	%rd221, %rd2, %rd220;
	ld.local.u32 	%r452, [%rd221];
	mul.wide.s32 	%rd222, %r450, 4;
	add.s64 	%rd223, %rd2, %rd222;
	ld.local.u32 	%r453, [%rd223];
	add.s32 	%r454, %r453, %r452;
	mul.wide.s32 	%rd224, %r451, 4;
	add.s64 	%rd225, %rd2, %rd224;
	ld.local.u32 	%r455, [%rd225];
	add.s32 	%r448, %r454, %r455;
	setp.eq.s32 	%p90, %r448, -3;
	mov.u32 	%r873, %r380;
	@%p90 bra 	$L__BB0_95;
	setp.eq.s32 	%p91, %r448, 3;
	mov.u32 	%r873, %r379;
	@%p91 bra 	$L__BB0_95;
	mov.b32 	%r873, 0;
$L__BB0_95:
	setp.eq.s32 	%p92, %r873, %r4;
	selp.b32 	%r868, 1, %r868, %p92;
	mov.b32 	%r457, 0;
	st.local.u32 	[%rd2+12], %r457;
$L__BB0_96:
	ld.local.u32 	%r458, [%rd2+16];
	setp.ne.s32 	%p93, %r458, 0;
	@%p93 bra 	$L__BB0_115;
	st.local.u32 	[%rd2+16], %r4;
	ld.local.u32 	%r462, [%rd3];
	ld.local.u32 	%r463, [%rd4];
	add.s32 	%r464, %r463, %r462;
	ld.local.u32 	%r465, [%rd5];
	add.s32 	%r461, %r464, %r465;
	mov.b32 	%r460, -1;
	mov.b32 	%r459, 1;
	setp.eq.s32 	%p94, %r461, -3;
	mov.u32 	%r876, %r460;
	@%p94 bra 	$L__BB0_114;
	setp.eq.s32 	%p95, %r461, 3;
	mov.u32 	%r876, %r459;
	@%p95 bra 	$L__BB0_114;
	ld.const.u32 	%r469, [WIN_LINES+12];
	ld.const.u32 	%r470, [WIN_LINES+16];
	ld.const.u32 	%r471, [WIN_LINES+20];
	mul.wide.s32 	%rd226, %r469, 4;
	add.s64 	%rd227, %rd2, %rd226;
	ld.local.u32 	%r472, [%rd227];
	mul.wide.s32 	%rd228, %r470, 4;
	add.s64 	%rd229, %rd2, %rd228;
	ld.local.u32 	%r473, [%rd229];
	add.s32 	%r474, %r473, %r472;
	mul.wide.s32 	%rd230, %r471, 4;
	add.s64 	%rd231, %rd2, %rd230;
	ld.local.u32 	%r475, [%rd231];
	add.s32 	%r468, %r474, %r475;
	setp.eq.s32 	%p96, %r468, -3;
	mov.u32 	%r876, %r460;
	@%p96 bra 	$L__BB0_114;
	setp.eq.s32 	%p97, %r468, 3;
	mov.u32 	%r876, %r459;
	@%p97 bra 	$L__BB0_114;
	ld.const.u32 	%r479, [WIN_LINES+24];
	ld.const.u32 	%r480, [WIN_LINES+28];
	ld.const.u32 	%r481, [WIN_LINES+32];
	mul.wide.s32 	%rd232, %r479, 4;
	add.s64 	%rd233, %rd2, %rd232;
	ld.local.u32 	%r482, [%rd233];
	mul.wide.s32 	%rd234, %r480, 4;
	add.s64 	%rd235, %rd2, %rd234;
	ld.local.u32 	%r483, [%rd235];
	add.s32 	%r484, %r483, %r482;
	mul.wide.s32 	%rd236, %r481, 4;
	add.s64 	%rd237, %rd2, %rd236;
	ld.local.u32 	%r485, [%rd237];
	add.s32 	%r478, %r484, %r485;
	setp.eq.s32 	%p98, %r478, -3;
	mov.u32 	%r876, %r460;
	@%p98 bra 	$L__BB0_114;
	setp.eq.s32 	%p99, %r478, 3;
	mov.u32 	%r876, %r459;
	@%p99 bra 	$L__BB0_114;
	ld.const.u32 	%r489, [WIN_LINES+36];
	ld.const.u32 	%r490, [WIN_LINES+40];
	ld.const.u32 	%r491, [WIN_LINES+44];
	mul.wide.s32 	%rd238, %r489, 4;
	add.s64 	%rd239, %rd2, %rd238;
	ld.local.u32 	%r492, [%rd239];
	mul.wide.s32 	%rd240, %r490, 4;
	add.s64 	%rd241, %rd2, %rd240;
	ld.local.u32 	%r493, [%rd241];
	add.s32 	%r494, %r493, %r492;
	mul.wide.s32 	%rd242, %r491, 4;
	add.s64 	%rd243, %rd2, %rd242;
	ld.local.u32 	%r495, [%rd243];
	add.s32 	%r488, %r494, %r495;
	setp.eq.s32 	%p100, %r488, -3;
	mov.u32 	%r876, %r460;
	@%p100 bra 	$L__BB0_114;
	setp.eq.s32 	%p101, %r488, 3;
	mov.u32 	%r876, %r459;
	@%p101 bra 	$L__BB0_114;
	ld.const.u32 	%r499, [WIN_LINES+48];
	ld.const.u32 	%r500, [WIN_LINES+52];
	ld.const.u32 	%r501, [WIN_LINES+56];
	mul.wide.s32 	%rd244, %r499, 4;
	add.s64 	%rd245, %rd2, %rd244;
	ld.local.u32 	%r502, [%rd245];
	mul.wide.s32 	%rd246, %r500, 4;
	add.s64 	%rd247, %rd2, %rd246;
	ld.local.u32 	%r503, [%rd247];
	add.s32 	%r504, %r503, %r502;
	mul.wide.s32 	%rd248, %r501, 4;
	add.s64 	%rd249, %rd2, %rd248;
	ld.local.u32 	%r505, [%rd249];
	add.s32 	%r498, %r504, %r505;
	setp.eq.s32 	%p102, %r498, -3;
	mov.u32 	%r876, %r460;
	@%p102 bra 	$L__BB0_114;
	setp.eq.s32 	%p103, %r498, 3;
	mov.u32 	%r876, %r459;
	@%p103 bra 	$L__BB0_114;
	ld.const.u32 	%r509, [WIN_LINES+60];
	ld.const.u32 	%r510, [WIN_LINES+64];
	ld.const.u32 	%r511, [WIN_LINES+68];
	mul.wide.s32 	%rd250, %r509, 4;
	add.s64 	%rd251, %rd2, %rd250;
	ld.local.u32 	%r512, [%rd251];
	mul.wide.s32 	%rd252, %r510, 4;
	add.s64 	%rd253, %rd2, %rd252;
	ld.local.u32 	%r513, [%rd253];
	add.s32 	%r514, %r513, %r512;
	mul.wide.s32 	%rd254, %r511, 4;
	add.s64 	%rd255, %rd2, %rd254;
	ld.local.u32 	%r515, [%rd255];
	add.s32 	%r508, %r514, %r515;
	setp.eq.s32 	%p104, %r508, -3;
	mov.u32 	%r876, %r460;
	@%p104 bra 	$L__BB0_114;
	setp.eq.s32 	%p105, %r508, 3;
	mov.u32 	%r876, %r459;
	@%p105 bra 	$L__BB0_114;
	ld.const.u32 	%r519, [WIN_LINES+72];
	ld.const.u32 	%r520, [WIN_LINES+76];
	ld.const.u32 	%r521, [WIN_LINES+80];
	mul.wide.s32 	%rd256, %r519, 4;
	add.s64 	%rd257, %rd2, %rd256;
	ld.local.u32 	%r522, [%rd257];
	mul.wide.s32 	%rd258, %r520, 4;
	add.s64 	%rd259, %rd2, %rd258;
	ld.local.u32 	%r523, [%rd259];
	add.s32 	%r524, %r523, %r522;
	mul.wide.s32 	%rd260, %r521, 4;
	add.s64 	%rd261, %rd2, %rd260;
	ld.local.u32 	%r525, [%rd261];
	add.s32 	%r518, %r524, %r525;
	setp.eq.s32 	%p106, %r518, -3;
	mov.u32 	%r876, %r460;
	@%p106 bra 	$L__BB0_114;
	setp.eq.s32 	%p107, %r518, 3;
	mov.u32 	%r876, %r459;
	@%p107 bra 	$L__BB0_114;
	ld.const.u32 	%r529, [WIN_LINES+84];
	ld.const.u32 	%r530, [WIN_LINES+88];
	ld.const.u32 	%r531, [WIN_LINES+92];
	mul.wide.s32 	%rd262, %r529, 4;
	add.s64 	%rd263, %rd2, %rd262;
	ld.local.u32 	%r532, [%rd263];
	mul.wide.s32 	%rd264, %r530, 4;
	add.s64 	%rd265, %rd2, %rd264;
	ld.local.u32 	%r533, [%rd265];
	add.s32 	%r534, %r533, %r532;
	mul.wide.s32 	%rd266, %r531, 4;
	add.s64 	%rd267, %rd2, %rd266;
	ld.local.u32 	%r535, [%rd267];
	add.s32 	%r528, %r534, %r535;
	setp.eq.s32 	%p108, %r528, -3;
	mov.u32 	%r876, %r460;
	@%p108 bra 	$L__BB0_114;
	setp.eq.s32 	%p109, %r528, 3;
	mov.u32 	%r876, %r459;
	@%p109 bra 	$L__BB0_114;
	mov.b32 	%r876, 0;
$L__BB0_114:
	setp.eq.s32 	%p110, %r876, %r4;
	selp.b32 	%r868, 1, %r868, %p110;
	mov.b32 	%r537, 0;
	st.local.u32 	[%rd2+16], %r537;
$L__BB0_115:
	ld.local.u32 	%r538, [%rd2+20];
	setp.ne.s32 	%p111, %r538, 0;
	@%p111 bra 	$L__BB0_134;
	st.local.u32 	[%rd2+20], %r4;
	ld.local.u32 	%r542, [%rd3];
	ld.local.u32 	%r543, [%rd4];
	add.s32 	%r544, %r543, %r542;
	ld.local.u32 	%r545, [%rd5];
	add.s32 	%r541, %r544, %r545;
	mov.b32 	%r540, -1;
	mov.b32 	%r539, 1;
	setp.eq.s32 	%p112, %r541, -3;
	mov.u32 	%r879, %r540;
	@%p112 bra 	$L__BB0_133;
	setp.eq.s32 	%p113, %r541, 3;
	mov.u32 	%r879, %r539;
	@%p113 bra 	$L__BB0_133;
	ld.const.u32 	%r549, [WIN_LINES+12];
	ld.const.u32 	%r550, [WIN_LINES+16];
	ld.const.u32 	%r551, [WIN_LINES+20];
	mul.wide.s32 	%rd268, %r549, 4;
	add.s64 	%rd269, %rd2, %rd268;
	ld.local.u32 	%r552, [%rd269];
	mul.wide.s32 	%rd270, %r550, 4;
	add.s64 	%rd271, %rd2, %rd270;
	ld.local.u32 	%r553, [%rd271];
	add.s32 	%r554, %r553, %r552;
	mul.wide.s32 	%rd272, %r551, 4;
	add.s64 	%rd273, %rd2, %rd272;
	ld.local.u32 	%r555, [%rd273];
	add.s32 	%r548, %r554, %r555;
	setp.eq.s32 	%p114, %r548, -3;
	mov.u32 	%r879, %r540;
	@%p114 bra 	$L__BB0_133;
	setp.eq.s32 	%p115, %r548, 3;
	mov.u32 	%r879, %r539;
	@%p115 bra 	$L__BB0_133;
	ld.const.u32 	%r559, [WIN_LINES+24];
	ld.const.u32 	%r560, [WIN_LINES+28];
	ld.const.u32 	%r561, [WIN_LINES+32];
	mul.wide.s32 	%rd274, %r559, 4;
	add.s64 	%rd275, %rd2, %rd274;
	ld.local.u32 	%r562, [%rd275];
	mul.wide.s32 	%rd276, %r560, 4;
	add.s64 	%rd277, %rd2, %rd276;
	ld.local.u32 	%r563, [%rd277];
	add.s32 	%r564, %r563, %r562;
	mul.wide.s32 	%rd278, %r561, 4;
	add.s64 	%rd279, %rd2, %rd278;
	ld.local.u32 	%r565, [%rd279];
	add.s32 	%r558, %r564, %r565;
	setp.eq.s32 	%p116, %r558, -3;
	mov.u32 	%r879, %r540;
	@%p116 bra 	$L__BB0_133;
	setp.eq.s32 	%p117, %r558, 3;
	mov.u32 	%r879, %r539;
	@%p117 bra 	$L__BB0_133;
	ld.const.u32 	%r569, [WIN_LINES+36];
	ld.const.u32 	%r570, [WIN_LINES+40];
	ld.const.u32 	%r571, [WIN_LINES+44];
	mul.wide.s32 	%rd280, %r569, 4;
	add.s64 	%rd281, %rd2, %rd280;
	ld.local.u32 	%r572, [%rd281];
	mul.wide.s32 	%rd282, %r570, 4;
	add.s64 	%rd283, %rd2, %rd282;
	ld.local.u32 	%r573, [%rd283];
	add.s32 	%r574, %r573, %r572;
	mul.wide.s32 	%rd284, %r571, 4;
	add.s64 	%rd285, %rd2, %rd284;
	ld.local.u32 	%r575, [%rd285];
	add.s32 	%r568, %r574, %r575;
	setp.eq.s32 	%p118, %r568, -3;
	mov.u32 	%r879, %r540;
	@%p118 bra 	$L__BB0_133;
	setp.eq.s32 	%p119, %r568, 3;
	mov.u32 	%r879, %r539;
	@%p119 bra 	$L__BB0_133;
	ld.const.u32 	%r579, [WIN_LINES+48];
	ld.const.u32 	%r580, [WIN_LINES+52];
	ld.const.u32 	%r581, [WIN_LINES+56];
	mul.wide.s32 	%rd286, %r579, 4;
	add.s64 	%rd287, %rd2, %rd286;
	ld.local.u32 	%r582, [%rd287];
	mul.wide.s32 	%rd288, %r580, 4;
	add.s64 	%rd289, %rd2, %rd288;
	ld.local.u32 	%r583, [%rd289];
	add.s32 	%r584, %r583, %r582;
	mul.wide.s32 	%rd290, %r581, 4;
	add.s64 	%rd291, %rd2, %rd290;
	ld.local.u32 	%r585, [%rd291];
	add.s32 	%r578, %r584, %r585;
	setp.eq.s32 	%p120, %r578, -3;
	mov.u32 	%r879, %r540;
	@%p120 bra 	$L__BB0_133;
	setp.eq.s32 	%p121, %r578, 3;
	mov.u32 	%r879, %r539;
	@%p121 bra 	$L__BB0_133;
	ld.const.u32 	%r589, [WIN_LINES+60];
	ld.const.u32 	%r590, [WIN_LINES+64];
	ld.const.u32 	%r591, [WIN_LINES+68];
	mul.wide.s32 	%rd292, %r589, 4;
	add.s64 	%rd293, %rd2, %rd292;
	ld.local.u32 	%r592, [%rd293];
	mul.wide.s32 	%rd294, %r590, 4;
	add.s64 	%rd295, %rd2, %rd294;
	ld.local.u32 	%r593, [%rd295];
	add.s32 	%r594, %r593, %r592;
	mul.wide.s32 	%rd296, %r591, 4;
	add.s64 	%rd297, %rd2, %rd296;
	ld.local.u32 	%r595, [%rd297];
	add.s32 	%r588, %r594, %r595;
	setp.eq.s32 	%p122, %r588, -3;
	mov.u32 	%r879, %r540;
	@%p122 bra 	$L__BB0_133;
	setp.eq.s32 	%p123, %r588, 3;
	mov.u32 	%r879, %r539;
	@%p123 bra 	$L__BB0_133;
	ld.const.u32 	%r599, [WIN_LINES+72];
	ld.const.u32 	%r600, [WIN_LINES+76];
	ld.const.u32 	%r601, [WIN_LINES+80];
	mul.wide.s32 	%rd298, %r599, 4;
	add.s64 	%rd299, %rd2, %rd298;
	ld.local.u32 	%r602, [%rd299];
	mul.wide.s32 	%rd300, %r600, 4;
	add.s64 	%rd301, %rd2, %rd300;
	ld.local.u32 	%r603, [%rd301];
	add.s32 	%r604, %r603, %r602;
	mul.wide.s32 	%rd302, %r601, 4;
	add.s64 	%rd303, %rd2, %rd302;
	ld.local.u32 	%r605, [%rd303];
	add.s32 	%r598, %r604, %r605;
	setp.eq.s32 	%p124, %r598, -3;
	mov.u32 	%r879, %r540;
	@%p124 bra 	$L__BB0_133;
	setp.eq.s32 	%p125, %r598, 3;
	mov.u32 	%r879, %r539;
	@%p125 bra 	$L__BB0_133;
	ld.const.u32 	%r609, [WIN_LINES+84];
	ld.const.u32 	%r610, [WIN_LINES+88];
	ld.const.u32 	%r611, [WIN_LINES+92];
	mul.wide.s32 	%rd304, %r609, 4;
	add.s64 	%rd305, %rd2, %rd304;
	ld.local.u32 	%r612, [%rd305];
	mul.wide.s32 	%rd306, %r610, 4;
	add.s64 	%rd307, %rd2, %rd306;
	ld.local.u32 	%r613, [%rd307];
	add.s32 	%r614, %r613, %r612;
	mul.wide.s32 	%rd308, %r611, 4;
	add.s64 	%rd309, %rd2, %rd308;
	ld.local.u32 	%r615, [%rd309];
	add.s32 	%r608, %r614, %r615;
	setp.eq.s32 	%p126, %r608, -3;
	mov.u32 	%r879, %r540;
	@%p126 bra 	$L__BB0_133;
	setp.eq.s32 	%p127, %r608, 3;
	mov.u32 	%r879, %r539;
	@%p127 bra 	$L__BB0_133;
	mov.b32 	%r879, 0;
$L__BB0_133:
	setp.eq.s32 	%p128, %r879, %r4;
	selp.b32 	%r868, 1, %r868, %p128;
	mov.b32 	%r617, 0;
	st.local.u32 	[%rd2+20], %r617;
$L__BB0_134:
	ld.local.u32 	%r618, [%rd2+24];
	setp.ne.s32 	%p129, %r618, 0;
	@%p129 bra 	$L__BB0_153;
	st.local.u32 	[%rd2+24], %r4;
	ld.local.u32 	%r622, [%rd3];
	ld.local.u32 	%r623, [%rd4];
	add.s32 	%r624, %r623, %r622;
	ld.local.u32 	%r625, [%rd5];
	add.s32 	%r621, %r624, %r625;
	mov.b32 	%r620, -1;
	mov.b32 	%r619, 1;
	setp.eq.s32 	%p130, %r621, -3;
	mov.u32 	%r882, %r620;
	@%p130 bra 	$L__BB0_152;
	setp.eq.s32 	%p131, %r621, 3;
	mov.u32 	%r882, %r619;
	@%p131 bra 	$L__BB0_152;
	ld.const.u32 	%r629, [WIN_LINES+12];
	ld.const.u32 	%r630, [WIN_LINES+16];
	ld.const.u32 	%r631, [WIN_LINES+20];
	mul.wide.s32 	%rd310, %r629, 4;
	add.s64 	%rd311, %rd2, %rd310;
	ld.local.u32 	%r632, [%rd311];
	mul.wide.s32 	%rd312, %r630, 4;
	add.s64 	%rd313, %rd2, %rd312;
	ld.local.u32 	%r633, [%rd313];
	add.s32 	%r634, %r633, %r632;
	mul.wide.s32 	%rd314, %r631, 4;
	add.s64 	%rd315, %rd2, %rd314;
	ld.local.u32 	%r635, [%rd315];
	add.s32 	%r628, %r634, %r635;
	setp.eq.s32 	%p132, %r628, -3;
	mov.u32 	%r882, %r620;
	@%p132 bra 	$L__BB0_152;
	setp.eq.s32 	%p133, %r628, 3;
	mov.u32 	%r882, %r619;
	@%p133 bra 	$L__BB0_152;
	ld.const.u32 	%r639, [WIN_LINES+24];
	ld.const.u32 	%r640, [WIN_LINES+28];
	ld.const.u32 	%r641, [WIN_LINES+32];
	mul.wide.s32 	%rd316, %r639, 4;
	add.s64 	%rd317, %rd2, %rd316;
	ld.local.u32 	%r642, [%rd317];
	mul.wide.s32 	%rd318, %r640, 4;
	add.s64 	%rd319, %rd2, %rd318;
	ld.local.u32 	%r643, [%rd319];
	add.s32 	%r644, %r643, %r642;
	mul.wide.s32 	%rd320, %r641, 4;
	add.s64 	%rd321, %rd2, %rd320;
	ld.local.u32 	%r645, [%rd321];
	add.s32 	%r638, %r644, %r645;
	setp.eq.s32 	%p134, %r638, -3;
	mov.u32 	%r882, %r620;
	@%p134 bra 	$L__BB0_152;
	setp.eq.s32 	%p135, %r638, 3;
	mov.u32 	%r882, %r619;
	@%p135 bra 	$L__BB0_152;
	ld.const.u32 	%r649, [WIN_LINES+36];
	ld.const.u32 	%r650, [WIN_LINES+40];
	ld.const.u32 	%r651, [WIN_LINES+44];
	mul.wide.s32 	%rd322, %r649, 4;
	add.s64 	%rd323, %rd2, %rd322;
	ld.local.u32 	%r652, [%rd323];
	mul.wide.s32 	%rd324, %r650, 4;
	add.s64 	%rd325, %rd2, %rd324;
	ld.local.u32 	%r653, [%rd325];
	add.s32 	%r654, %r653, %r652;
	mul.wide.s32 	%rd326, %r651, 4;
	add.s64 	%rd327, %rd2, %rd326;
	ld.local.u32 	%r655, [%rd327];
	add.s32 	%r648, %r654, %r655;
	setp.eq.s32 	%p136, %r648, -3;
	mov.u32 	%r882, %r620;
	@%p136 bra 	$L__BB0_152;
	setp.eq.s32 	%p137, %r648, 3;
	mov.u32 	%r882, %r619;
	@%p137 bra 	$L__BB0_152;
	ld.const.u32 	%r659, [WIN_LINES+48];
	ld.const.u32 	%r660, [WIN_LINES+52];
	ld.const.u32 	%r661, [WIN_LINES+56];
	mul.wide.s32 	%rd328, %r659, 4;
	add.s64 	%rd329, %rd2, %rd328;
	ld.local.u32 	%r662, [%rd329];
	mul.wide.s32 	%rd330, %r660, 4;
	add.s64 	%rd331, %rd2, %rd330;
	ld.local.u32 	%r663, [%rd331];
	add.s32 	%r664, %r663, %r662;
	mul.wide.s32 	%rd332, %r661, 4;
	add.s64 	%rd333, %rd2, %rd332;
	ld.local.u32 	%r665, [%rd333];
	add.s32 	%r658, %r664, %r665;
	setp.eq.s32 	%p138, %r658, -3;
	mov.u32 	%r882, %r620;
	@%p138 bra 	$L__BB0_152;
	setp.eq.s32 	%p139, %r658, 3;
	mov.u32 	%r882, %r619;
	@%p139 bra 	$L__BB0_152;
	ld.const.u32 	%r669, [WIN_LINES+60];
	ld.const.u32 	%r670, [WIN_LINES+64];
	ld.const.u32 	%r671, [WIN_LINES+68];
	mul.wide.s32 	%rd334, %r669, 4;
	add.s64 	%rd335, %rd2, %rd334;
	ld.local.u32 	%r672, [%rd335];
	mul.wide.s32 	%rd336, %r670, 4;
	add.s64 	%rd337, %rd2, %rd336;
	ld.local.u32 	%r673, [%rd337];
	add.s32 	%r674, %r673, %r672;
	mul.wide.s32 	%rd338, %r671, 4;
	add.s64 	%rd339, %rd2, %rd338;
	ld.local.u32 	%r675, [%rd339];
	add.s32 	%r668, %r674, %r675;
	setp.eq.s32 	%p140, %r668, -3;
	mov.u32 	%r882, %r620;
	@%p140 bra 	$L__BB0_152;
	setp.eq.s32 	%p141, %r668, 3;
	mov.u32 	%r882, %r619;
	@%p141 bra 	$L__BB0_152;
	ld.const.u32 	%r679, [WIN_LINES+72];
	ld.const.u32 	%r680, [WIN_LINES+76];
	ld.const.u32 	%r681, [WIN_LINES+80];
	mul.wide.s32 	%rd340, %r679, 4;
	add.s64 	%rd341, %rd2, %rd340;
	ld.local.u32 	%r682, [%rd341];
	mul.wide.s32 	%rd342, %r680, 4;
	add.s64 	%rd343, %rd2, %rd342;
	ld.local.u32 	%r683, [%rd343];
	add.s32 	%r684, %r683, %r682;
	mul.wide.s32 	%rd344, %r681, 4;
	add.s64 	%rd345, %rd2, %rd344;
	ld.local.u32 	%r685, [%rd345];
	add.s32 	%r678, %r684, %r685;
	setp.eq.s32 	%p142, %r678, -3;
	mov.u32 	%r882, %r620;
	@%p142 bra 	$L__BB0_152;
	setp.eq.s32 	%p143, %r678, 3;
	mov.u32 	%r882, %r619;
	@%p143 bra 	$L__BB0_152;
	ld.const.u32 	%r689, [WIN_LINES+84];
	ld.const.u32 	%r690, [WIN_LINES+88];
	ld.const.u32 	%r691, [WIN_LINES+92];
	mul.wide.s32 	%rd346, %r689, 4;
	add.s64 	%rd347, %rd2, %rd346;
	ld.local.u32 	%r692, [%rd347];
	mul.wide.s32 	%rd348, %r690, 4;
	add.s64 	%rd349, %rd2, %rd348;
	ld.local.u32 	%r693, [%rd349];
	add.s32 	%r694, %r693, %r692;
	mul.wide.s32 	%rd350, %r691, 4;
	add.s64 	%rd351, %rd2, %rd350;
	ld.local.u32 	%r695, [%rd351];
	add.s32 	%r688, %r694, %r695;
	setp.eq.s32 	%p144, %r688, -3;
	mov.u32 	%r882, %r620;
	@%p144 bra 	$L__BB0_152;
	setp.eq.s32 	%p145, %r688, 3;
	mov.u32 	%r882, %r619;
	@%p145 bra 	$L__BB0_152;
	mov.b32 	%r882, 0;
$L__BB0_152:
	setp.eq.s32 	%p146, %r882, %r4;
	selp.b32 	%r868, 1, %r868, %p146;
	mov.b32 	%r697, 0;
	st.local.u32 	[%rd2+24], %r697;
$L__BB0_153:
	ld.local.u32 	%r698, [%rd2+28];
	setp.ne.s32 	%p147, %r698, 0;
	@%p147 bra 	$L__BB0_172;
	st.local.u32 	[%rd2+28], %r4;
	ld.local.u32 	%r702, [%rd3];
	ld.local.u32 	%r703, [%rd4];
	add.s32 	%r704, %r703, %r702;
	ld.local.u32 	%r705, [%rd5];
	add.s32 	%r701, %r704, %r705;
	mov.b32 	%r700, -1;
	mov.b32 	%r699, 1;
	setp.eq.s32 	%p148, %r701, -3;
	mov.u32 	%r885, %r700;
	@%p148 bra 	$L__BB0_171;
	setp.eq.s32 	%p149, %r701, 3;
	mov.u32 	%r885, %r699;
	@%p149 bra 	$L__BB0_171;
	ld.const.u32 	%r709, [WIN_LINES+12];
	ld.const.u32 	%r710, [WIN_LINES+16];
	ld.const.u32 	%r711, [WIN_LINES+20];
	mul.wide.s32 	%rd352, %r709, 4;
	add.s64 	%rd353, %rd2, %rd352;
	ld.local.u32 	%r712, [%rd353];
	mul.wide.s32 	%rd354, %r710, 4;
	add.s64 	%rd355, %rd2, %rd354;
	ld.local.u32 	%r713, [%rd355];
	add.s32 	%r714, %r713, %r712;
	mul.wide.s32 	%rd356, %r711, 4;
	add.s64 	%rd357, %rd2, %rd356;
	ld.local.u32 	%r715, [%rd357];
	add.s32 	%r708, %r714, %r715;
	setp.eq.s32 	%p150, %r708, -3;
	mov.u32 	%r885, %r700;
	@%p150 bra 	$L__BB0_171;
	setp.eq.s32 	%p151, %r708, 3;
	mov.u32 	%r885, %r699;
	@%p151 bra 	$L__BB0_171;
	ld.const.u32 	%r719, [WIN_LINES+24];
	ld.const.u32 	%r720, [WIN_LINES+28];
	ld.const.u32 	%r721, [WIN_LINES+32];
	mul.wide.s32 	%rd358, %r719, 4;
	add.s64 	%rd359, %rd2, %rd358;
	ld.local.u32 	%r722, [%rd359];
	mul.wide.s32 	%rd360, %r720, 4;
	add.s64 	%rd361, %rd2, %rd360;
	ld.local.u32 	%r723, [%rd361];
	add.s32 	%r724, %r723, %r722;
	mul.wide.s32 	%rd362, %r721, 4;
	add.s64 	%rd363, %rd2, %rd362;
	ld.local.u32 	%r725, [%rd363];
	add.s32 	%r718, %r724, %r725;
	setp.eq.s32 	%p152, %r718, -3;
	mov.u32 	%r885, %r700;
	@%p152 bra 	$L__BB0_171;
	setp.eq.s32 	%p153, %r718, 3;
	mov.u32 	%r885, %r699;
	@%p153 bra 	$L__BB0_171;
	ld.const.u32 	%r729, [WIN_LINES+36];
	ld.const.u32 	%r730, [WIN_LINES+40];
	ld.const.u32 	%r731, [WIN_LINES+44];
	mul.wide.s32 	%rd364, %r729, 4;
	add.s64 	%rd365, %rd2, %rd364;
	ld.local.u32 	%r732, [%rd365];
	mul.wide.s32 	%rd366, %r730, 4;
	add.s64 	%rd367, %rd2, %rd366;
	ld.local.u32 	%r733, [%rd367];
	add.s32 	%r734, %r733, %r732;
	mul.wide.s32 	%rd368, %r731, 4;
	add.s64 	%rd369, %rd2, %rd368;
	ld.local.u32 	%r735, [%rd369];
	add.s32 	%r728, %r734, %r735;
	setp.eq.s32 	%p154, %r728, -3;
	mov.u32 	%r885, %r700;
	@%p154 bra 	$L__BB0_171;
	setp.eq.s32 	%p155, %r728, 3;
	mov.u32 	%r885, %r699;
	@%p155 bra 	$L__BB0_171;
	ld.const.u32 	%r739, [WIN_LINES+48];
	ld.const.u32 	%r740, [WIN_LINES+52];
	ld.const.u32 	%r741, [WIN_LINES+56];
	mul.wide.s32 	%rd370, %r739, 4;
	add.s64 	%rd371, %rd2, %rd370;
	ld.local.u32 	%r742, [%rd371];
	mul.wide.s32 	%rd372, %r740, 4;
	add.s64 	%rd373, %rd2, %rd372;
	ld.local.u32 	%r743, [%rd373];
	add.s32 	%r744, %r743, %r742;
	mul.wide.s32 	%rd374, %r741, 4;
	add.s64 	%rd375, %rd2, %rd374;
	ld.local.u32 	%r745, [%rd375];
	add.s32 	%r738, %r744, %r745;
	setp.eq.s32 	%p156, %r738, -3;
	mov.u32 	%r885, %r700;
	@%p156 bra 	$L__BB0_171;
	setp.eq.s32 	%p157, %r738, 3;
	mov.u32 	%r885, %r699;
	@%p157 bra 	$L__BB0_171;
	ld.const.u32 	%r749, [WIN_LINES+60];
	ld.const.u32 	%r750, [WIN_LINES+64];
	ld.const.u32 	%r751, [WIN_LINES+68];
	mul.wide.s32 	%rd376, %r749, 4;
	add.s64 	%rd377, %rd2, %rd376;
	ld.local.u32 	%r752, [%rd377];
	mul.wide.s32 	%rd378, %r750, 4;
	add.s64 	%rd379, %rd2, %rd378;
	ld.local.u32 	%r753, [%rd379];
	add.s32 	%r754, %r753, %r752;
	mul.wide.s32 	%rd380, %r751, 4;
	add.s64 	%rd381, %rd2, %rd380;
	ld.local.u32 	%r755, [%rd381];
	add.s32 	%r748, %r754, %r755;
	setp.eq.s32 	%p158, %r748, -3;
	mov.u32 	%r885, %r700;
	@%p158 bra 	$L__BB0_171;
	setp.eq.s32 	%p159, %r748, 3;
	mov.u32 	%r885, %r699;
	@%p159 bra 	$L__BB0_171;
	ld.const.u32 	%r759, [WIN_LINES+72];
	ld.const.u32 	%r760, [WIN_LINES+76];
	ld.const.u32 	%r761, [WIN_LINES+80];
	mul.wide.s32 	%rd382, %r759, 4;
	add.s64 	%rd383, %rd2, %rd382;
	ld.local.u32 	%r762, [%rd383];
	mul.wide.s32 	%rd384, %r760, 4;
	add.s64 	%rd385, %rd2, %rd384;
	ld.local.u32 	%r763, [%rd385];
	add.s32 	%r764, %r763, %r762;
	mul.wide.s32 	%rd386, %r761, 4;
	add.s64 	%rd387, %rd2, %rd386;
	ld.local.u32 	%r765, [%rd387];
	add.s32 	%r758, %r764, %r765;
	setp.eq.s32 	%p160, %r758, -3;
	mov.u32 	%r885, %r700;
	@%p160 bra 	$L__BB0_171;
	setp.eq.s32 	%p161, %r758, 3;
	mov.u32 	%r885, %r699;
	@%p161 bra 	$L__BB0_171;
	ld.const.u32 	%r769, [WIN_LINES+84];
	ld.const.u32 	%r770, [WIN_LINES+88];
	ld.const.u32 	%r771, [WIN_LINES+92];
	mul.wide.s32 	%rd388, %r769, 4;
	add.s64 	%rd389, %rd2, %rd388;
	ld.local.u32 	%r772, [%rd389];
	mul.wide.s32 	%rd390, %r770, 4;
	add.s64 	%rd391, %rd2, %rd390;
	ld.local.u32 	%r773, [%rd391];
	add.s32 	%r774, %r773, %r772;
	mul.wide.s32 	%rd392, %r771, 4;
	add.s64 	%rd393, %rd2, %rd392;
	ld.local.u32 	%r775, [%rd393];
	add.s32 	%r768, %r774, %r775;
	setp.eq.s32 	%p162, %r768, -3;
	mov.u32 	%r885, %r700;
	@%p162 bra 	$L__BB0_171;
	setp.eq.s32 	%p163, %r768, 3;
	mov.u32 	%r885, %r699;
	@%p163 bra 	$L__BB0_171;
	mov.b32 	%r885, 0;
$L__BB0_171:
	setp.eq.s32 	%p164, %r885, %r4;
	selp.b32 	%r868, 1, %r868, %p164;
	mov.b32 	%r777, 0;
	st.local.u32 	[%rd2+28], %r777;
$L__BB0_172:
	ld.local.u32 	%r778, [%rd2+32];
	setp.ne.s32 	%p165, %r778, 0;
	@%p165 bra 	$L__BB0_191;
	st.local.u32 	[%rd2+32], %r4;
	ld.local.u32 	%r782, [%rd3];
	ld.local.u32 	%r783, [%rd4];
	add.s32 	%r784, %r783, %r782;
	ld.local.u32 	%r785, [%rd5];
	add.s32 	%r781, %r784, %r785;
	mov.b32 	%r780, -1;
	mov.b32 	%r779, 1;
	setp.eq.s32 	%p166, %r781, -3;
	mov.u32 	%r888, %r780;
	@%p166 bra 	$L__BB0_190;
	setp.eq.s32 	%p167, %r781, 3;
	mov.u32 	%r888, %r779;
	@%p167 bra 	$L__BB0_190;
	ld.const.u32 	%r789, [WIN_LINES+12];
	ld.const.u32 	%r790, [WIN_LINES+16];
	ld.const.u32 	%r791, [WIN_LINES+20];
	mul.wide.s32 	%rd394, %r789, 4;
	add.s64 	%rd395, %rd2, %rd394;
	ld.local.u32 	%r792, [%rd395];
	mul.wide.s32 	%rd396, %r790, 4;
	add.s64 	%rd397, %rd2, %rd396;
	ld.local.u32 	%r793, [%rd397];
	add.s32 	%r794, %r793, %r792;
	mul.wide.s32 	%rd398, %r791, 4;
	add.s64 	%rd399, %rd2, %rd398;
	ld.local.u32 	%r795, [%rd399];
	add.s32 	%r788, %r794, %r795;
	setp.eq.s32 	%p168, %r788, -3;
	mov.u32 	%r888, %r780;
	@%p168 bra 	$L__BB0_190;
	setp.eq.s32 	%p169, %r788, 3;
	mov.u32 	%r888, %r779;
	@%p169 bra 	$L__BB0_190;
	ld.const.u32 	%r799, [WIN_LINES+24];
	ld.const.u32 	%r800, [WIN_LINES+28];
	ld.const.u32 	%r801, [WIN_LINES+32];
	mul.wide.s32 	%rd400, %r799, 4;
	add.s64 	%rd401, %rd2, %rd400;
	ld.local.u32 	%r802, [%rd401];
	mul.wide.s32 	%rd402, %r800, 4;
	add.s64 	%rd403, %rd2, %rd402;
	ld.local.u32 	%r803, [%rd403];
	add.s32 	%r804, %r803, %r802;
	mul.wide.s32 	%rd404, %r801, 4;
	add.s64 	%rd405, %rd2, %rd404;
	ld.local.u32 	%r805, [%rd405];
	add.s32 	%r798, %r804, %r805;
	setp.eq.s32 	%p170, %r798, -3;
	mov.u32 	%r888, %r780;
	@%p170 bra 	$L__BB0_190;
	setp.eq.s32 	%p171, %r798, 3;
	mov.u32 	%r888, %r779;
	@%p171 bra 	$L__BB0_190;
	ld.const.u32 	%r809, [WIN_LINES+36];
	ld.const.u32 	%r810, [WIN_LINES+40];
	ld.const.u32 	%r811, [WIN_LINES+44];
	mul.wide.s32 	%rd406, %r809, 4;
	add.s64 	%rd407, %rd2, %rd406;
	ld.local.u32 	%r812, [%rd407];
	mul.wide.s32 	%rd408, %r810, 4;
	add.s64 	%rd409, %rd2, %rd408;
	ld.local.u32 	%r813, [%rd409];
	add.s32 	%r814, %r813, %r812;
	mul.wide.s32 	%rd410, %r811, 4;
	add.s64 	%rd411, %rd2, %rd410;
	ld.local.u32 	%r815, [%rd411];
	add.s32 	%r808, %r814, %r815;
	setp.eq.s32 	%p172, %r808, -3;
	mov.u32 	%r888, %r780;
	@%p172 bra 	$L__BB0_190;
	setp.eq.s32 	%p173, %r808, 3;
	mov.u32 	%r888, %r779;
	@%p173 bra 	$L__BB0_190;
	ld.const.u32 	%r819, [WIN_LINES+48];
	ld.const.u32 	%r820, [WIN_LINES+52];
	ld.const.u32 	%r821, [WIN_LINES+56];
	mul.wide.s32 	%rd412, %r819, 4;
	add.s64 	%rd413, %rd2, %rd412;
	ld.local.u32 	%r822, [%rd413];
	mul.wide.s32 	%rd414, %r820, 4;
	add.s64 	%rd415, %rd2, %rd414;
	ld.local.u32 	%r823, [%rd415];
	add.s32 	%r824, %r823, %r822;
	mul.wide.s32 	%rd416, %r821, 4;
	add.s64 	%rd417, %rd2, %rd416;
	ld.local.u32 	%r825, [%rd417];
	add.s32 	%r818, %r824, %r825;
	setp.eq.s32 	%p174, %r818, -3;
	mov.u32 	%r888, %r780;
	@%p174 bra 	$L__BB0_190;
	setp.eq.s32 	%p175, %r818, 3;
	mov.u32 	%r888, %r779;
	@%p175 bra 	$L__BB0_190;
	ld.const.u32 	%r829, [WIN_LINES+60];
	ld.const.u32 	%r830, [WIN_LINES+64];
	ld.const.u32 	%r831, [WIN_LINES+68];
	mul.wide.s32 	%rd418, %r829, 4;
	add.s64 	%rd419, %rd2, %rd418;
	ld.local.u32 	%r832, [%rd419];
	mul.wide.s32 	%rd420, %r830, 4;
	add.s64 	%rd421, %rd2, %rd420;
	ld.local.u32 	%r833, [%rd421];
	add.s32 	%r834, %r833, %r832;
	mul.wide.s32 	%rd422, %r831, 4;
	add.s64 	%rd423, %rd2, %rd422;
	ld.local.u32 	%r835, [%rd423];
	add.s32 	%r828, %r834, %r835;
	setp.eq.s32 	%p176, %r828, -3;
	mov.u32 	%r888, %r780;
	@%p176 bra 	$L__BB0_190;
	setp.eq.s32 	%p177, %r828, 3;
	mov.u32 	%r888, %r779;
	@%p177 bra 	$L__BB0_190;
	ld.const.u32 	%r839, [WIN_LINES+72];
	ld.const.u32 	%r840, [WIN_LINES+76];
	ld.const.u32 	%r841, [WIN_LINES+80];
	mul.wide.s32 	%rd424, %r839, 4;
	add.s64 	%rd425, %rd2, %rd424;
	ld.local.u32 	%r842, [%rd425];
	mul.wide.s32 	%rd426, %r840, 4;
	add.s64 	%rd427, %rd2, %rd426;
	ld.local.u32 	%r843, [%rd427];
	add.s32 	%r844, %r843, %r842;
	mul.wide.s32 	%rd428, %r841, 4;
	add.s64 	%rd429, %rd2, %rd428;
	ld.local.u32 	%r845, [%rd429];
	add.s32 	%r838, %r844, %r845;
	setp.eq.s32 	%p178, %r838, -3;
	mov.u32 	%r888, %r780;
	@%p178 bra 	$L__BB0_190;
	setp.eq.s32 	%p179, %r838, 3;
	mov.u32 	%r888, %r779;
	@%p179 bra 	$L__BB0_190;
	ld.const.u32 	%r849, [WIN_LINES+84];
	ld.const.u32 	%r850, [WIN_LINES+88];
	ld.const.u32 	%r851, [WIN_LINES+92];
	mul.wide.s32 	%rd430, %r849, 4;
	add.s64 	%rd431, %rd2, %rd430;
	ld.local.u32 	%r852, [%rd431];
	mul.wide.s32 	%rd432, %r850, 4;
	add.s64 	%rd433, %rd2, %rd432;
	ld.local.u32 	%r853, [%rd433];
	add.s32 	%r854, %r853, %r852;
	mul.wide.s32 	%rd434, %r851, 4;
	add.s64 	%rd435, %rd2, %rd434;
	ld.local.u32 	%r855, [%rd435];
	add.s32 	%r848, %r854, %r855;
	setp.eq.s32 	%p180, %r848, -3;
	mov.u32 	%r888, %r780;
	@%p180 bra 	$L__BB0_190;
	setp.eq.s32 	%p181, %r848, 3;
	mov.u32 	%r888, %r779;
	@%p181 bra 	$L__BB0_190;
	mov.b32 	%r888, 0;
$L__BB0_190:
	setp.eq.s32 	%p182, %r888, %r4;
	selp.b32 	%r868, 1, %r868, %p182;
$L__BB0_191:
	setp.ne.s32 	%p183, %r868, 0;
	mov.b32 	%r890, 80;
	@%p183 bra 	$L__BB0_197;
	mov.pred 	%p191, -1;
	mov.b32 	%r890, 10;
	setp.eq.s32 	%p185, %r1, 0;
	@%p185 bra 	$L__BB0_196;
	setp.eq.s32 	%p186, %r1, 2;
	@%p186 bra 	$L__BB0_196;
	setp.eq.s32 	%p187, %r1, 4;
	@%p187 bra 	$L__BB0_197;
	mov.pred 	%p191, 0;
$L__BB0_196:
	setp.eq.s32 	%p189, %r1, 6;
	setp.eq.s32 	%p190, %r1, 8;
	selp.b32 	%r859, 5, 3, %p191;
	selp.b32 	%r860, 5, %r859, %p189;
	selp.b32 	%r890, 5, %r860, %p190;
$L__BB0_197:
	cvta.to.global.u64 	%rd436, %rd6;
	add.s64 	%rd438, %rd436, %rd9;
	st.global.u32 	[%rd438], %r890;
$L__BB0_198:
	ret;

}
	// .globl	_Z19choose_move_playerBPKiiPi
.visible .entry _Z19choose_move_playerBPKiiPi(
	.param .u64 .ptr .align 1 _Z19choose_move_playerBPKiiPi_param_0,
	.param .u32 _Z19choose_move_playerBPKiiPi_param_1,
	.param .u64 .ptr .align 1 _Z19choose_move_playerBPKiiPi_param_2
)
{
	.local .align 4 .b8 	__local_depot1[36];
	.reg .b64 	%SP;
	.reg .b64 	%SPL;
	.reg .pred 	%p<195>;
	.reg .b32 	%r<899>;
	.reg .b64 	%rd<439>;

	mov.u64 	%SPL, __local_depot1;
	ld.param.u64 	%rd7, [_Z19choose_move_playerBPKiiPi_param_0];
	ld.param.u32 	%r46, [_Z19choose_move_playerBPKiiPi_param_1];
	ld.param.u64 	%rd6, [_Z19choose_move_playerBPKiiPi_param_2];
	cvta.to.global.u64 	%rd1, %rd7;
	add.u64 	%rd2, %SPL, 0;
	mov.u32 	%r1, %tid.x;
	setp.gt.u32 	%p2, %r1, 8;
	@%p2 bra 	$L__BB1_203;
	mul.wide.u32 	%rd9, %r1, 4;
	add.s64 	%rd10, %rd1, %rd9;
	ld.global.u32 	%r48, [%rd10];
	setp.ne.s32 	%p3, %r48, 0;
	mov.b32 	%r897, -1000;
	@%p3 bra 	$L__BB1_198;
	ld.global.u32 	%r52, [%rd1];
	st.local.u32 	[%rd2], %r52;
	ld.global.u32 	%r53, [%rd1+4];
	st.local.u32 	[%rd2+4], %r53;
	ld.global.u32 	%r54, [%rd1+8];
	st.local.u32 	[%rd2+8], %r54;
	ld.global.u32 	%r55, [%rd1+12];
	st.local.u32 	[%rd2+12], %r55;
	ld.global.u32 	%r56, [%rd1+16];
	st.local.u32 	[%rd2+16], %r56;
	ld.global.u32 	%r57, [%rd1+20];
	st.local.u32 	[%rd2+20], %r57;
	ld.global.u32 	%r58, [%rd1+24];
	st.local.u32 	[%rd2+24], %r58;
	ld.global.u32 	%r59, [%rd1+28];
	st.local.u32 	[%rd2+28], %r59;
	ld.global.u32 	%r60, [%rd1+32];
	st.local.u32 	[%rd2+32], %r60;
	add.s64 	%rd12, %rd2, %rd9;
	st.local.u32 	[%rd12], %r46;
	ld.const.u32 	%r61, [WIN_LINES];
	ld.const.u32 	%r62, [WIN_LINES+4];
	ld.const.u32 	%r63, [WIN_LINES+8];
	mul.wide.s32 	%rd13, %r61, 4;
	add.s64 	%rd3, %rd2, %rd13;
	ld.local.u32 	%r64, [%rd3];
	mul.wide.s32 	%rd14, %r62, 4;
	add.s64 	%rd4, %rd2, %rd14;
	ld.local.u32 	%r65, [%rd4];
	add.s32 	%r66, %r65, %r64;
	mul.wide.s32 	%rd15, %r63, 4;
	add.s64 	%rd5, %rd2, %rd15;
	ld.local.u32 	%r67, [%rd5];
	add.s32 	%r51, %r66, %r67;
	mov.b32 	%r50, -1;
	mov.b32 	%r49, 1;
	setp.eq.s32 	%p4, %r51, -3;
	mov.u32 	%r869, %r50;
	@%p4 bra 	$L__BB1_19;
	setp.eq.s32 	%p5, %r51, 3;
	mov.u32 	%r869, %r49;
	@%p5 bra 	$L__BB1_19;
	ld.const.u32 	%r71, [WIN_LINES+12];
	ld.const.u32 	%r72, [WIN_LINES+16];
	ld.const.u32 	%r73, [WIN_LINES+20];
	mul.wide.s32 	%rd16, %r71, 4;
	add.s64 	%rd17, %rd2, %rd16;
	ld.local.u32 	%r74, [%rd17];
	mul.wide.s32 	%rd18, %r72, 4;
	add.s64 	%rd19, %rd2, %rd18;
	ld.local.u32 	%r75, [%rd19];
	add.s32 	%r76, %r75, %r74;
	mul.wide.s32 	%rd20, %r73, 4;
	add.s64 	%rd21, %rd2, %rd20;
	ld.local.u32 	%r77, [%rd21];
	add.s32 	%r70, %r76, %r77;
	setp.eq.s32 	%p6, %r70, -3;
	mov.u32 	%r869, %r50;
	@%p6 bra 	$L__BB1_19;
	setp.eq.s32 	%p7, %r70, 3;
	mov.u32 	%r869, %r49;
	@%p7 bra 	$L__BB1_19;
	ld.const.u32 	%r81, [WIN_LINES+24];
	ld.const.u32 	%r82, [WIN_LINES+28];
	ld.const.u32 	%r83, [WIN_LINES+32];
	mul.wide.s32 	%rd22, %r81, 4;
	add.s64 	%rd23, %rd2, %rd22;
	ld.local.u32 	%r84, [%rd23];
	mul.wide.s32 	%rd24, %r82, 4;
	add.s64 	%rd25, %rd2, %rd24;
	ld.local.u32 	%r85, [%rd25];
	add.s32 	%r86, %r85, %r84;
	mul.wide.s32 	%rd26, %r83, 4;
	add.s64 	%rd27, %rd2, %rd26;
	ld.local.u32 	%r87, [%rd27];
	add.s32 	%r80, %r86, %r87;
	setp.eq.s32 	%p8, %r80, -3;
	mov.u32 	%r869, %r50;
	@%p8 bra 	$L__BB1_19;
	setp.eq.s32 	%p9, %r80, 3;
	mov.u32 	%r869, %r49;
	@%p9 bra 	$L__BB1_19;
	ld.const.u32 	%r91, [WIN_LINES+36];
	ld.const.u32 	%r92, [WIN_LINES+40];
	ld.const.u32 	%r93, [WIN_LINES+44];
	mul.wide.s32 	%rd28, %r91, 4;
	add.s64 	%rd29, %rd2, %rd28;
	ld.local.u32 	%r94, [%rd29];
	mul.wide.s32 	%rd30, %r92, 4;
	add.s64 	%rd31, %rd2, %rd30;
	ld.local.u32 	%r95, [%rd31];
	add.s32 	%r96, %r95, %r94;
	mul.wide.s32 	%rd32, %r93, 4;
	add.s64 	%rd33, %rd2, %rd32;
	ld.local.u32 	%r97, [%rd33];
	add.s32 	%r90, %r96, %r97;
	setp.eq.s32 	%p10, %r90, -3;
	mov.u32 	%r869, %r50;
	@%p10 bra 	$L__BB1_19;
	setp.eq.s32 	%p11, %r90, 3;
	mov.u32 	%r869, %r49;
	@%p11 bra 	$L__BB1_19;
	ld.const.u32 	%r101, [WIN_LINES+48];
	ld.const.u32 	%r102, [WIN_LINES+52];
	ld.const.u32 	%r103, [WIN_LINES+56];
	mul.wide.s32 	%rd34, %r101, 4;
	add.s64 	%rd35, %rd2, %rd34;
	ld.local.u32 	%r104, [%rd35];
	mul.wide.s32 	%rd36, %r102, 4;
	add.s64 	%rd37, %rd2, %rd36;
	ld.local.u32 	%r105, [%rd37];
	add.s32 	%r106, %r105, %r104;
	mul.wide.s32 	%rd38, %r103, 4;
	add.s64 	%rd39, %rd2, %rd38;
	ld.local.u32 	%r107, [%rd39];
	add.s32 	%r100, %r106, %r107;
	setp.eq.s32 	%p12, %r100, -3;
	mov.u32 	%r869, %r50;
	@%p12 bra 	$L__BB1_19;
	setp.eq.s32 	%p13, %r100, 3;
	mov.u32 	%r869, %r49;
	@%p13 bra 	$L__BB1_19;
	ld.const.u32 	%r111, [WIN_LINES+60];
	ld.const.u32 	%r112, [WIN_LINES+64];
	ld.const.u32 	%r113, [WIN_LINES+68];
	mul.wide.s32 	%rd40, %r111, 4;
	add.s64 	%rd41, %rd2, %rd40;
	ld.local.u32 	%r114, [%rd41];
	mul.wide.s32 	%rd42, %r112, 4;
	add.s64 	%rd43, %rd2, %rd42;
	ld.local.u32 	%r115, [%rd43];
	add.s32 	%r116, %r115, %r114;
	mul.wide.s32 	%rd44, %r113, 4;
	add.s64 	%rd45, %rd2, %rd44;
	ld.local.u32 	%r117, [%rd45];
	add.s32 	%r110, %r116, %r117;
	setp.eq.s32 	%p14, %r110, -3;
	mov.u32 	%r869, %r50;
	@%p14 bra 	$L__BB1_19;
	setp.eq.s32 	%p15, %r110, 3;
	mov.u32 	%r869, %r49;
	@%p15 bra 	$L__BB1_19;
	ld.const.u32 	%r121, [WIN_LINES+72];
	ld.const.u32 	%r122, [WIN_LINES+76];
	ld.const.u32 	%r123, [WIN_LINES+80];
	mul.wide.s32 	%rd46, %r121, 4;
	add.s64 	%rd47, %rd2, %rd46;
	ld.local.u32 	%r124, [%rd47];
	mul.wide.s32 	%rd48, %r122, 4;
	add.s64 	%rd49, %rd2, %rd48;
	ld.local.u32 	%r125, [%rd49];
	add.s32 	%r126, %r125, %r124;
	mul.wide.s32 	%rd50, %r123, 4;
	add.s64 	%rd51, %rd2, %rd50;
	ld.local.u32 	%r127, [%rd51];
	add.s32 	%r120, %r126, %r127;
	setp.eq.s32 	%p16, %r120, -3;
	mov.u32 	%r869, %r50;
	@%p16 bra 	$L__BB1_19;
	setp.eq.s32 	%p17, %r120, 3;
	mov.u32 	%r869, %r49;
	@%p17 bra 	$L__BB1_19;
	ld.const.u32 	%r131, [WIN_LINES+84];
	ld.const.u32 	%r132, [WIN_LINES+88];
	ld.const.u32 	%r133, [WIN_LINES+92];
	mul.wide.s32 	%rd52, %r131, 4;
	add.s64 	%rd53, %rd2, %rd52;
	ld.local.u32 	%r134, [%rd53];
	mul.wide.s32 	%rd54, %r132, 4;
	add.s64 	%rd55, %rd2, %rd54;
	ld.local.u32 	%r135, [%rd55];
	add.s32 	%r136, %r135, %r134;
	mul.wide.s32 	%rd56, %r133, 4;
	add.s64 	%rd57, %rd2, %rd56;
	ld.local.u32 	%r137, [%rd57];
	add.s32 	%r130, %r136, %r137;
	setp.eq.s32 	%p18, %r130, -3;
	mov.u32 	%r869, %r50;
	@%p18 bra 	$L__BB1_19;
	setp.eq.s32 	%p19, %r130, 3;
	mov.u32 	%r869, %r49;
	@%p19 bra 	$L__BB1_19;
	mov.b32 	%r869, 0;
$L__BB1_19:
	setp.eq.s32 	%p20, %r869, %r46;
	mov.b32 	%r897, 100;
	@%p20 bra 	$L__BB1_198;
	neg.s32 	%r4, %r46;
	ld.local.u32 	%r141, [%rd2];
	setp.ne.s32 	%p21, %r141, 0;
	mov.b32 	%r875, 0;
	@%p21 bra 	$L__BB1_39;
	st.local.u32 	[%rd2], %r4;
	ld.local.u32 	%r145, [%rd3];
	ld.local.u32 	%r146, [%rd4];
	add.s32 	%r147, %r146, %r145;
	ld.local.u32 	%r148, [%rd5];
	add.s32 	%r144, %r147, %r148;
	mov.b32 	%r143, -1;
	mov.b32 	%r142, 1;
	setp.eq.s32 	%p22, %r144, -3;
	mov.u32 	%r871, %r143;
	@%p22 bra 	$L__BB1_38;
	setp.eq.s32 	%p23, %r144, 3;
	mov.u32 	%r871, %r142;
	@%p23 bra 	$L__BB1_38;
	ld.const.u32 	%r152, [WIN_LINES+12];
	ld.const.u32 	%r153, [WIN_LINES+16];
	ld.const.u32 	%r154, [WIN_LINES+20];
	mul.wide.s32 	%rd58, %r152, 4;
	add.s64 	%rd59, %rd2, %rd58;
	ld.local.u32 	%r155, [%rd59];
	mul.wide.s32 	%rd60, %r153, 4;
	add.s64 	%rd61, %rd2, %rd60;
	ld.local.u32 	%r156, [%rd61];
	add.s32 	%r157, %r156, %r155;
	mul.wide.s32 	%rd62, %r154, 4;
	add.s64 	%rd63, %rd2, %rd62;
	ld.local.u32 	%r158, [%rd63];
	add.s32 	%r151, %r157, %r158;
	setp.eq.s32 	%p24, %r151, -3;
	mov.u32 	%r871, %r143;
	@%p24 bra 	$L__BB1_38;
	setp.eq.s32 	%p25, %r151, 3;
	mov.u32 	%r871, %r142;
	@%p25 bra 	$L__BB1_38;
	ld.const.u32 	%r162, [WIN_LINES+24];
	ld.const.u32 	%r163, [WIN_LINES+28];
	ld.const.u32 	%r164, [WIN_LINES+32];
	mul.wide.s32 	%rd64, %r162, 4;
	add.s64 	%rd65, %rd2, %rd64;
	ld.local.u32 	%r165, [%rd65];
	mul.wide.s32 	%rd66, %r163, 4;
	add.s64 	%rd67, %rd2, %rd66;
	ld.local.u32 	%r166, [%rd67];
	add.s32 	%r167, %r166, %r165;
	mul.wide.s32 	%rd68, %r164, 4;
	add.s64 	%rd69, %rd2, %rd68;
	ld.local.u32 	%r168, [%rd69];
	add.s32 	%r161, %r167, %r168;
	setp.eq.s32 	%p26, %r161, -3;
	mov.u32 	%r871, %r143;
	@%p26 bra 	$L__BB1_38;
	setp.eq.s32 	%p27, %r161, 3;
	mov.u32 	%r871, %r142;
	@%p27 bra 	$L__BB1_38;
	ld.const.u32 	%r172, [WIN_LINES+36];
	ld.const.u32 	%r173, [WIN_LINES+40];
	ld.const.u32 	%r174, [WIN_LINES+44];
	mul.wide.s32 	%rd70, %r172, 4;
	add.s64 	%rd71, %rd2, %rd70;
	ld.local.u32 	%r175, [%rd71];
	mul.wide.s32 	%rd72, %r173, 4;
	add.s64 	%rd73, %rd2, %rd72;
	ld.local.u32 	%r176, [%rd73];
	add.s32 	%r177, %r176, %r175;
	mul.wide.s32 	%rd74, %r174, 4;
	add.s64 	%rd75, %rd2, %rd74;
	ld.local.u32 	%r178, [%rd75];
	add.s32 	%r171, %r177, %r178;
	setp.eq.s32 	%p28, %r171, -3;
	mov.u32 	%r871, %r143;
	@%p28 bra 	$L__BB1_38;
	setp.eq.s32 	%p29, %r171, 3;
	mov.u32 	%r871, %r142;
	@%p29 bra 	$L__BB1_38;
	ld.const.u32 	%r182, [WIN_LINES+48];
	ld.const.u32 	%r183, [WIN_LINES+52];
	ld.const.u32 	%r184, [WIN_LINES+56];
	mul.wide.s32 	%rd76, %r182, 4;
	add.s64 	%rd77, %rd2, %rd76;
	ld.local.u32 	%r185, [%rd77];
	mul.wide.s32 	%rd78, %r183, 4;
	add.s64 	%rd79, %rd2, %rd78;
	ld.local.u32 	%r186, [%rd79];
	add.s32 	%r187, %r186, %r185;
	mul.wide.s32 	%rd80, %r184, 4;
	add.s64 	%rd81, %rd2, %rd80;
	ld.local.u32 	%r188, [%rd81];
	add.s32 	%r181, %r187, %r188;
	setp.eq.s32 	%p30, %r181, -3;
	mov.u32 	%r871, %r143;
	@%p30 bra 	$L__BB1_38;
	setp.eq.s32 	%p31, %r181, 3;
	mov.u32 	%r871, %r142;
	@%p31 bra 	$L__BB1_38;
	ld.const.u32 	%r192, [WIN_LINES+60];
	ld.const.u32 	%r193, [WIN_LINES+64];
	ld.const.u32 	%r194, [WIN_LINES+68];
	mul.wide.s32 	%rd82, %r192, 4;
	add.s64 	%rd83, %rd2, %rd82;
	ld.local.u32 	%r195, [%rd83];
	mul.wide.s32 	%rd84, %r193, 4;
	add.s64 	%rd85, %rd2, %rd84;
	ld.local.u32 	%r196, [%rd85];
	add.s32 	%r197, %r196, %r195;
	mul.wide.s32 	%rd86, %r194, 4;
	add.s64 	%rd87, %rd2, %rd86;
	ld.local.u32 	%r198, [%rd87];
	add.s32 	%r191, %r197, %r198;
	setp.eq.s32 	%p32, %r191, -3;
	mov.u32 	%r871, %r143;
	@%p32 bra 	$L__BB1_38;
	setp.eq.s32 	%p33, %r191, 3;
	mov.u32 	%r871, %r142;
	@%p33 bra 	$L__BB1_38;
	ld.const.u32 	%r202, [WIN_LINES+72];
	ld.const.u32 	%r203, [WIN_LINES+76];
	ld.const.u32 	%r204, [WIN_LINES+80];
	mul.wide.s32 	%rd88, %r202, 4;
	add.s64 	%rd89, %rd2, %rd88;
	ld.local.u32 	%r205, [%rd89];
	mul.wide.s32 	%rd90, %r203, 4;
	add.s64 	%rd91, %rd2, %rd90;
	ld.local.u32 	%r206, [%rd91];
	add.s32 	%r207, %r206, %r205;
	mul.wide.s32 	%rd92, %r204, 4;
	add.s64 	%rd93, %rd2, %rd92;
	ld.local.u32 	%r208, [%rd93];
	add.s32 	%r201, %r207, %r208;
	setp.eq.s32 	%p34, %r201, -3;
	mov.u32 	%r871, %r143;
	@%p34 bra 	$L__BB1_38;
	setp.eq.s32 	%p35, %r201, 3;
	mov.u32 	%r871, %r142;
	@%p35 bra 	$L__BB1_38;
	ld.const.u32 	%r212, [WIN_LINES+84];
	ld.const.u32 	%r213, [WIN_LINES+88];
	ld.const.u32 	%r214, [WIN_LINES+92];
	mul.wide.s32 	%rd94, %r212, 4;
	add.s64 	%rd95, %rd2, %rd94;
	ld.local.u32 	%r215, [%rd95];
	mul.wide.s32 	%rd96, %r213, 4;
	add.s64 	%rd97, %rd2, %rd96;
	ld.local.u32 	%r216, [%rd97];
	add.s32 	%r217, %r216, %r215;
	mul.wide.s32 	%rd98, %r214, 4;
	add.s64 	%rd99, %rd2, %rd98;
	ld.local.u32 	%r218, [%rd99];
	add.s32 	%r211, %r217, %r218;
	setp.eq.s32 	%p36, %r211, -3;
	mov.u32 	%r871, %r143;
	@%p36 bra 	$L__BB1_38;
	setp.eq.s32 	%p37, %r211, 3;
	mov.u32 	%r871, %r142;
	@%p37 bra 	$L__BB1_38;
	mov.b32 	%r871, 0;
$L__BB1_38:
	setp.eq.s32 	%p38, %r871, %r4;
	selp.u32 	%r875, 1, 0, %p38;
	mov.b32 	%r220, 0;
	st.local.u32 	[%rd2], %r220;
$L__BB1_39:
	ld.local.u32 	%r221, [%rd2+4];
	setp.ne.s32 	%p39, %r221, 0;
	@%p39 bra 	$L__BB1_58;
	st.local.u32 	[%rd2+4], %r4;
	ld.local.u32 	%r225, [%rd3];
	ld.local.u32 	%r226, [%rd4];
	add.s32 	%r227, %r226, %r225;
	ld.local.u32 	%r228, [%rd5];
	add.s32 	%r224, %r227, %r228;
	mov.b32 	%r223, -1;
	mov.b32 	%r222, 1;
	setp.eq.s32 	%p40, %r224, -3;
	mov.u32 	%r874, %r223;
	@%p40 bra 	$L__BB1_57;
	setp.eq.s32 	%p41, %r224, 3;
	mov.u32 	%r874, %r222;
	@%p41 bra 	$L__BB1_57;
	ld.const.u32 	%r232, [WIN_LINES+12];
	ld.const.u32 	%r233, [WIN_LINES+16];
	ld.const.u32 	%r234, [WIN_LINES+20];
	mul.wide.s32 	%rd100, %r232, 4;
	add.s64 	%rd101, %rd2, %rd100;
	ld.local.u32 	%r235, [%rd101];
	mul.wide.s32 	%rd102, %r233, 4;
	add.s64 	%rd103, %rd2, %rd102;
	ld.local.u32 	%r236, [%rd103];
	add.s32 	%r237, %r236, %r235;
	mul.wide.s32 	%rd104, %r234, 4;
	add.s64 	%rd105, %rd2, %rd104;
	ld.local.u32 	%r238, [%rd105];
	add.s32 	%r231, %r237, %r238;
	setp.eq.s32 	%p42, %r231, -3;
	mov.u32 	%r874, %r223;
	@%p42 bra 	$L__BB1_57;
	setp.eq.s32 	%p43, %r231, 3;
	mov.u32 	%r874, %r222;
	@%p43 bra 	$L__BB1_57;
	ld.const.u32 	%r242, [WIN_LINES+24];
	ld.const.u32 	%r243, [WIN_LINES+28];
	ld.const.u32 	%r244, [WIN_LINES+32];
	mul.wide.s32 	%rd106, %r242, 4;
	add.s64 	%rd107, %rd2, %rd106;
	ld.local.u32 	%r245, [%rd107];
	mul.wide.s32 	%rd108, %r243, 4;
	add.s64 	%rd109, %rd2, %rd108;
	ld.local.u32 	%r246, [%rd109];
	add.s32 	%r247, %r246, %r245;
	mul.wide.s32 	%rd110, %r244, 4;
	add.s64 	%rd111, %rd2, %rd110;
	ld.local.u32 	%r248, [%rd111];
	add.s32 	%r241, %r247, %r248;
	setp.eq.s32 	%p44, %r241, -3;
	mov.u32 	%r874, %r223;
	@%p44 bra 	$L__BB1_57;
	setp.eq.s32 	%p45, %r241, 3;
	mov.u32 	%r874, %r222;
	@%p45 bra 	$L__BB1_57;
	ld.const.u32 	%r252, [WIN_LINES+36];
	ld.const.u32 	%r253, [WIN_LINES+40];
	ld.const.u32 	%r254, [WIN_LINES+44];
	mul.wide.s32 	%rd112, %r252, 4;
	add.s64 	%rd113, %rd2, %rd112;
	ld.local.u32 	%r255, [%rd113];
	mul.wide.s32 	%rd114, %r253, 4;
	add.s64 	%rd115, %rd2, %rd114;
	ld.local.u32 	%r256, [%rd115];
	add.s32 	%r257, %r256, %r255;
	mul.wide.s32 	%rd116, %r254, 4;
	add.s64 	%rd117, %rd2, %rd116;
	ld.local.u32 	%r258, [%rd117];
	add.s32 	%r251, %r257, %r258;
	setp.eq.s32 	%p46, %r251, -3;
	mov.u32 	%r874, %r223;
	@%p46 bra 	$L__BB1_57;
	setp.eq.s32 	%p47, %r251, 3;
	mov.u32 	%r874, %r222;
	@%p47 bra 	$L__BB1_57;
	ld.const.u32 	%r262, [WIN_LINES+48];
	ld.const.u32 	%r263, [WIN_LINES+52];
	ld.const.u32 	%r264, [WIN_LINES+56];
	mul.wide.s32 	%rd118, %r262, 4;
	add.s64 	%rd119, %rd2, %rd118;
	ld.local.u32 	%r265, [%rd119];
	mul.wide.s32 	%rd120, %r263, 4;
	add.s64 	%rd121, %rd2, %rd120;
	ld.local.u32 	%r266, [%rd121];
	add.s32 	%r267, %r266, %r265;
	mul.wide.s32 	%rd122, %r264, 4;
	add.s64 	%rd123, %rd2, %rd122;
	ld.local.u32 	%r268, [%rd123];
	add.s32 	%r261, %r267, %r268;
	setp.eq.s32 	%p48, %r261, -3;
	mov.u32 	%r874, %r223;
	@%p48 bra 	$L__BB1_57;
	setp.eq.s32 	%p49, %r261, 3;
	mov.u32 	%r874, %r222;
	@%p49 bra 	$L__BB1_57;
	ld.const.u32 	%r272, [WIN_LINES+60];
	ld.const.u32 	%r273, [WIN_LINES+64];
	ld.const.u32 	%r274, [WIN_LINES+68];
	mul.wide.s32 	%rd124, %r272, 4;
	add.s64 	%rd125, %rd2, %rd124;
	ld.local.u32 	%r275, [%rd125];
	mul.wide.s32 	%rd126, %r273, 4;
	add.s64 	%rd127, %rd2, %rd126;
	ld.local.u32 	%r276, [%rd127];
	add.s32 	%r277, %r276, %r275;
	mul.wide.s32 	%rd128, %r274, 4;
	add.s64 	%rd129, %rd2, %rd128;
	ld.local.u32 	%r278, [%rd129];
	add.s32 	%r271, %r277, %r278;
	setp.eq.s32 	%p50, %r271, -3;
	mov.u32 	%r874, %r223;
	@%p50 bra 	$L__BB1_57;
	setp.eq.s32 	%p51, %r271, 3;
	mov.u32 	%r874, %r222;
	@%p51 bra 	$L__BB1_57;
	ld.const.u32 	%r282, [WIN_LINES+72];
	ld.const.u32 	%r283, [WIN_LINES+76];
	ld.const.u32 	%r284, [WIN_LINES+80];
	mul.wide.s32 	%rd130, %r282, 4;
	add.s64 	%rd131, %rd2, %rd130;
	ld.local.u32 	%r285, [%rd131];
	mul.wide.s32 	%rd132, %r283, 4;
	add.s64 	%rd133, %rd2, %rd132;
	ld.local.u32 	%r286, [%rd133];
	add.s32 	%r287, %r286, %r285;
	mul.wide.s32 	%rd134, %r284, 4;
	add.s64 	%rd135, %rd2, %rd134;
	ld.local.u32 	%r288, [%rd135];
	add.s32 	%r281, %r287, %r288;
	setp.eq.s32 	%p52, %r281, -3;
	mov.u32 	%r874, %r223;
	@%p52 bra 	$L__BB1_57;
	setp.eq.s32 	%p53, %r281, 3;
	mov.u32 	%r874, %r222;
	@%p53 bra 	$L__BB1_57;
	ld.const.u32 	%r292, [WIN_LINES+84];
	ld.const.u32 	%r293, [WIN_LINES+88];
	ld.const.u32 	%r294, [WIN_LINES+92];
	mul.wide.s32 	%rd136, %r292, 4;
	add.s64 	%rd137, %rd2, %rd136;
	ld.local.u32 	%r295, [%rd137];
	mul.wide.s32 	%rd138, %r293, 4;
	add.s64 	%rd139, %rd2, %rd138;
	ld.local.u32 	%r296, [%rd139];
	add.s32 	%r297, %r296, %r295;
	mul.wide.s32 	%rd140, %r294, 4;
	add.s64 	%rd141, %rd2, %rd140;
	ld.local.u32 	%r298, [%rd141];
	add.s32 	%r291, %r297, %r298;
	setp.eq.s32 	%p54, %r291, -3;
	mov.u32 	%r874, %r223;
	@%p54 bra 	$L__BB1_57;
	setp.eq.s32 	%p55, %r291, 3;
	mov.u32 	%r874, %r222;
	@%p55 bra 	$L__BB1_57;
	mov.b32 	%r874, 0;
$L__BB1_57:
	setp.eq.s32 	%p56, %r874, %r4;
	selp.b32 	%r875, 1, %r875, %p56;
	mov.b32 	%r300, 0;
	st.local.u32 	[%rd2+4], %r300;
$L__BB1_58:
	ld.local.u32 	%r301, [%rd2+8];
	setp.ne.s32 	%p57, %r301, 0;
	@%p57 bra 	$L__BB1_77;
	st.local.u32 	[%rd2+8], %r4;
	ld.local.u32 	%r305, [%rd3];
	ld.local.u32 	%r306, [%rd4];
	add.s32 	%r307, %r306, %r305;
	ld.local.u32 	%r308, [%rd5];
	add.s32 	%r304, %r307, %r308;
	mov.b32 	%r303, -1;
	mov.b32 	%r302, 1;
	setp.eq.s32 	%p58, %r304, -3;
	mov.u32 	%r877, %r303;
	@%p58 bra 	$L__BB1_76;
	setp.eq.s32 	%p59, %r304, 3;
	mov.u32 	%r877, %r302;
	@%p59 bra 	$L__BB1_76;
	ld.const.u32 	%r312, [WIN_LINES+12];
	ld.const.u32 	%r313, [WIN_LINES+16];
	ld.const.u32 	%r314, [WIN_LINES+20];
	mul.wide.s32 	%rd142, %r312, 4;
	add.s64 	%rd143, %rd2, %rd142;
	ld.local.u32 	%r315, [%rd143];
	mul.wide.s32 	%rd144, %r313, 4;
	add.s64 	%rd145, %rd2, %rd144;
	ld.local.u32 	%r316, [%rd145];
	add.s32 	%r317, %r316, %r315;
	mul.wide.s32 	%rd146, %r314, 4;
	add.s64 	%rd147, %rd2, %rd146;
	ld.local.u32 	%r318, [%rd147];
	add.s32 	%r311, %r317, %r318;
	setp.eq.s32 	%p60, %r311, -3;
	mov.u32 	%r877, %r303;
	@%p60 bra 	$L__BB1_76;
	setp.eq.s32 	%p61, %r311, 3;
	mov.u32 	%r877, %r302;
	@%p61 bra 	$L__BB1_76;
	ld.const.u32 	%r322, [WIN_LINES+24];
	ld.const.u32 	%r323, [WIN_LINES+28];
	ld.const.u32 	%r324, [WIN_LINES+32];
	mul.wide.s32 	%rd148, %r322, 4;
	add.s64 	%rd149, %rd2, %rd148;
	ld.local.u32 	%r325, [%rd149];
	mul.wide.s32 	%rd150, %r323, 4;
	add.s64 	%rd151, %rd2, %rd150;
	ld.local.u32 	%r326, [%rd151];
	add.s32 	%r327, %r326, %r325;
	mul.wide.s32 	%rd152, %r324, 4;
	add.s64 	%rd153, %rd2, %rd152;
	ld.local.u32 	%r328, [%rd153];
	add.s32 	%r321, %r327, %r328;
	setp.eq.s32 	%p62, %r321, -3;
	mov.u32 	%r877, %r303;
	@%p62 bra 	$L__BB1_76;
	setp.eq.s32 	%p63, %r321, 3;
	mov.u32 	%r877, %r302;
	@%p63 bra 	$L__BB1_76;
	ld.const.u32 	%r332, [WIN_LINES+36];
	ld.const.u32 	%r333, [WIN_LINES+40];
	ld.const.u32 	%r334, [WIN_LINES+44];
	mul.wide.s32 	%rd154, %r332, 4;
	add.s64 	%rd155, %rd2, %rd154;
	ld.local.u32 	%r335, [%rd155];
	mul.wide.s32 	%rd156, %r333, 4;
	add.s64 	%rd157, %rd2, %rd156;
	ld.local.u32 	%r336, [%rd157];
	add.s32 	%r337, %r336, %r335;
	mul.wide.s32 	%rd158, %r334, 4;
	add.s64 	%rd159, %rd2, %rd158;
	ld.local.u32 	%r338, [%rd159];
	add.s32 	%r331, %r337, %r338;
	setp.eq.s32 	%p64, %r331, -3;
	mov.u32 	%r877, %r303;
	@%p64 bra 	$L__BB1_76;
	setp.eq.s32 	%p65, %r331, 3;
	mov.u32 	%r877, %r302;
	@%p65 bra 	$L__BB1_76;
	ld.const.u32 	%r342, [WIN_LINES+48];
	ld.const.u32 	%r343, [WIN_LINES+52];
	ld.const.u32 	%r344, [WIN_LINES+56];
	mul.wide.s32 	%rd160, %r342, 4;
	add.s64 	%rd161, %rd2, %rd160;
	ld.local.u32 	%r345, [%rd161];
	mul.wide.s32 	%rd162, %r343, 4;
	add.s64 	%rd163, %rd2, %rd162;
	ld.local.u32 	%r346, [%rd163];
	add.s32 	%r347, %r346, %r345;
	mul.wide.s32 	%rd164, %r344, 4;
	add.s64 	%rd165, %rd2, %rd164;
	ld.local.u32 	%r348, [%rd165];
	add.s32 	%r341, %r347, %r348;
	setp.eq.s32 	%p66, %r341, -3;
	mov.u32 	%r877, %r303;
	@%p66 bra 	$L__BB1_76;
	setp.eq.s32 	%p67, %r341, 3;
	mov.u32 	%r877, %r302;
	@%p67 bra 	$L__BB1_76;
	ld.const.u32 	%r352, [WIN_LINES+60];
	ld.const.u32 	%r353, [WIN_LINES+64];
	ld.const.u32 	%r354, [WIN_LINES+68];
	mul.wide.s32 	%rd166, %r352, 4;
	add.s64 	%rd167, %rd2, %rd166;
	ld.local.u32 	%r355, [%rd167];
	mul.wide.s32 	%rd168, %r353, 4;
	add.s64 	%rd169, %rd2, %rd168;
	ld.local.u32 	%r356, [%rd169];
	add.s32 	%r357, %r356, %r355;
	mul.wide.s32 	%rd170, %r354, 4;
	add.s64 	%rd171, %rd2, %rd170;
	ld.local.u32 	%r358, [%rd171];
	add.s32 	%r351, %r357, %r358;
	setp.eq.s32 	%p68, %r351, -3;
	mov.u32 	%r877, %r303;
	@%p68 bra 	$L__BB1_76;
	setp.eq.s32 	%p69, %r351, 3;
	mov.u32 	%r877, %r302;
	@%p69 bra 	$L__BB1_76;
	ld.const.u32 	%r362, [WIN_LINES+72];
	ld.const.u32 	%r363, [WIN_LINES+76];
	ld.const.u32 	%r364, [WIN_LINES+80];
	mul.wide.s32 	%rd172, %r362, 4;
	add.s64 	%rd173, %rd2, %rd172;
	ld.local.u32 	%r365, [%rd173];
	mul.wide.s32 	%rd174, %r363, 4;
	add.s64 	%rd175, %rd2, %rd174;
	ld.local.u32 	%r366, [%rd175];
	add.s32 	%r367, %r366, %r365;
	mul.wide.s32 	%rd176, %r364, 4;
	add.s64 	%rd177, %rd2, %rd176;
	ld.local.u32 	%r368, [%rd177];
	add.s32 	%r361, %r367, %r368;
	setp.eq.s32 	%p70, %r361, -3;
	mov.u32 	%r877, %r303;
	@%p70 bra 	$L__BB1_76;
	setp.eq.s32 	%p71, %r361, 3;
	mov.u32 	%r877, %r302;
	@%p71 bra 	$L__BB1_76;
	ld.const.u32 	%r372, [WIN_LINES+84];
	ld.const.u32 	%r373, [WIN_LINES+88];
	ld.const.u32 	%r374, [WIN_LINES+92];
	mul.wide.s32 	%rd178, %r372, 4;
	add.s64 	%rd179, %rd2, %rd178;
	ld.local.u32 	%r375, [%rd179];
	mul.wide.s32 	%rd180, %r373, 4;
	add.s64 	%rd181, %rd2, %rd180;
	ld.local.u32 	%r376, [%rd181];
	add.s32 	%r377, %r376, %r375;
	mul.wide.s32 	%rd182, %r374, 4;
	add.s64 	%rd183, %rd2, %rd182;
	ld.local.u32 	%r378, [%rd183];
	add.s32 	%r371, %r377, %r378;
	setp.eq.s32 	%p72, %r371, -3;
	mov.u32 	%r877, %r303;
	@%p72 bra 	$L__BB1_76;
	setp.eq.s32 	%p73, %r371, 3;
	mov.u32 	%r877, %r302;
	@%p73 bra 	$L__BB1_76;
	mov.b32 	%r877, 0;
$L__BB1_76:
	setp.eq.s32 	%p74, %r877, %r4;
	selp.b32 	%r875, 1, %r875, %p74;
	mov.b32 	%r380, 0;
	st.local.u32 	[%rd2+8], %r380;
$L__BB1_77:
	ld.local.u32 	%r381, [%rd2+12];
	setp.ne.s32 	%p75, %r381, 0;
	@%p75 bra 	$L__BB1_96;
	st.local.u32 	[%rd2+12], %r4;
	ld.local.u32 	%r385, [%rd3];
	ld.local.u32 	%r386, [%rd4];
	add.s32 	%r387, %r386, %r385;
	ld.local.u32 	%r388, [%rd5];
	add.s32 	%r384, %r387, %r388;
	mov.b32 	%r383, -1;
	mov.b32 	%r382, 1;
	setp.eq.s32 	%p76, %r384, -3;
	mov.u32 	%r880, %r383;
	@%p76 bra 	$L__BB1_95;
	setp.eq.s32 	%p77, %r384, 3;
	mov.u32 	%r880, %r382;
	@%p77 bra 	$L__BB1_95;
	ld.const.u32 	%r392, [WIN_LINES+12];
	ld.const.u32 	%r393, [WIN_LINES+16];
	ld.const.u32 	%r394, [WIN_LINES+20];
	mul.wide.s32 	%rd184, %r392, 4;
	add.s64 	%rd185, %rd2, %rd184;
	ld.local.u32 	%r395, [%rd185];
	mul.wide.s32 	%rd186, %r393, 4;
	add.s64 	%rd187, %rd2, %rd186;
	ld.local.u32 	%r396, [%rd187];
	add.s32 	%r397, %r396, %r395;
	mul.wide.s32 	%rd188, %r394, 4;
	add.s64 	%rd189, %rd2, %rd188;
	ld.local.u32 	%r398, [%rd189];
	add.s32 	%r391, %r397, %r398;
	setp.eq.s32 	%p78, %r391, -3;
	mov.u32 	%r880, %r383;
	@%p78 bra 	$L__BB1_95;
	setp.eq.s32 	%p79, %r391, 3;
	mov.u32 	%r880, %r382;
	@%p79 bra 	$L__BB1_95;
	ld.const.u32 	%r402, [WIN_LINES+24];
	ld.const.u32 	%r403, [WIN_LINES+28];
	ld.const.u32 	%r404, [WIN_LINES+32];
	mul.wide.s32 	%rd190, %r402, 4;
	add.s64 	%rd191, %rd2, %rd190;
	ld.local.u32 	%r405, [%rd191];
	mul.wide.s32 	%rd192, %r403, 4;
	add.s64 	%rd193, %rd2, %rd192;
	ld.local.u32 	%r406, [%rd193];
	add.s32 	%r407, %r406, %r405;
	mul.wide.s32 	%rd194, %r404, 4;
	add.s64 	%rd195, %rd2, %rd194;
	ld.local.u32 	%r408, [%rd195];
	add.s32 	%r401, %r407, %r408;
	setp.eq.s32 	%p80, %r401, -3;
	mov.u32 	%r880, %r383;
	@%p80 bra 	$L__BB1_95;
	setp.eq.s32 	%p81, %r401, 3;
	mov.u32 	%r880, %r382;
	@%p81 bra 	$L__BB1_95;
	ld.const.u32 	%r412, [WIN_LINES+36];
	ld.const.u32 	%r413, [WIN_LINES+40];
	ld.const.u32 	%r414, [WIN_LINES+44];
	mul.wide.s32 	%rd196, %r412, 4;
	add.s64 	%rd197, %rd2, %rd196;
	ld.local.u32 	%r415, [%rd197];
	mul.wide.s32 	%rd198, %r413, 4;
	add.s64 	%rd199, %rd2, %rd198;
	ld.local.u32 	%r416, [%rd199];
	add.s32 	%r417, %r416, %r415;
	mul.wide.s32 	%rd200, %r414, 4;
	add.s64 	%rd201, %rd2, %rd200;
	ld.local.u32 	%r418, [%rd201];
	add.s32 	%r411, %r417, %r418;
	setp.eq.s32 	%p82, %r411, -3;
	mov.u32 	%r880, %r383;
	@%p82 bra 	$L__BB1_95;
	setp.eq.s32 	%p83, %r411, 3;
	mov.u32 	%r880, %r382;
	@%p83 bra 	$L__BB1_95;
	ld.const.u32 	%r422, [WIN_LINES+48];
	ld.const.u32 	%r423, [WIN_LINES+52];
	ld.const.u32 	%r424, [WIN_LINES+56];
	mul.wide.s32 	%rd202, %r422, 4;
	add.s64 	%rd203, %rd2, %rd202;
	ld.local.u32 	%r425, [%rd203];
	mul.wide.s32 	%rd204, %r423, 4;
	add.s64 	%rd205, %rd2, %rd204;
	ld.local.u32 	%r426, [%rd205];
	add.s32 	%r427, %r426, %r425;
	mul.wide.s32 	%rd206, %r424, 4;
	add.s64 	%rd207, %rd2, %rd206;
	ld.local.u32 	%r428, [%rd207];
	add.s32 	%r421, %r427, %r428;
	setp.eq.s32 	%p84, %r421, -3;
	mov.u32 	%r880, %r383;
	@%p84 bra 	$L__BB1_95;
	setp.eq.s32 	%p85, %r421, 3;
	mov.u32 	%r880, %r382;
	@%p85 bra 	$L__BB1_95;
	ld.const.u32 	%r432, [WIN_LINES+60];
	ld.const.u32 	%r433, [WIN_LINES+64];
	ld.const.u32 	%r434, [WIN_LINES+68];
	mul.wide.s32 	%rd208, %r432, 4;
	add.s64 	%rd209, %rd2, %rd208;
	ld.local.u32 	%r435, [%rd209];
	mul.wide.s32 	%rd210, %r433, 4;
	add.s64 	%rd211, %rd2, %rd210;
	ld.local.u32 	%r436, [%rd211];
	add.s32 	%r437, %r436, %r435;
	mul.wide.s32 	%rd212, %r434, 4;
	add.s64 	%rd213, %rd2, %rd212;
	ld.local.u32 	%r438, [%rd213];
	add.s32 	%r431, %r437, %r438;
	setp.eq.s32 	%p86, %r431, -3;
	mov.u32 	%r880, %r383;
	@%p86 bra 	$L__BB1_95;
	setp.eq.s32 	%p87, %r431, 3;
	mov.u32 	%r880, %r382;
	@%p87 bra 	$L__BB1_95;
	ld.const.u32 	%r442, [WIN_LINES+72];
	ld.const.u32 	%r443, [WIN_LINES+76];
	ld.const.u32 	%r444, [WIN_LINES+80];
	mul.wide.s32 	%rd214, %r442, 4;
	add.s64 	%rd215, %rd2, %rd214;
	ld.local.u32 	%r445, [%rd215];
	mul.wide.s32 	%rd216, %r443, 4;
	add.s64 	%rd217, %rd2, %rd216;
	ld.local.u32 	%r446, [%rd217];
	add.s32 	%r447, %r446, %r445;
	mul.wide.s32 	%rd218, %r444, 4;
	add.s64 	%rd219, %rd2, %rd218;
	ld.local.u32 	%r448, [%rd219];
	add.s32 	%r441, %r447, %r448;
	setp.eq.s32 	%p88, %r441, -3;
	mov.u32 	%r880, %r383;
	@%p88 bra 	$L__BB1_95;
	setp.eq.s32 	%p89, %r441, 3;
	mov.u32 	%r880, %r382;
	@%p89 bra 	$L__BB1_95;
	ld.const.u32 	%r452, [WIN_LINES+84];
	ld.const.u32 	%r453, [WIN_LINES+88];
	ld.const.u32 	%r454, [WIN_LINES+92];
	mul.wide.s32 	%rd220, %r452, 4;
	add.s64 	%rd221, %rd2, %rd220;
	ld.local.u32 	%r455, [%rd221];
	mul.wide.s32 	%rd222, %r453, 4;
	add.s64 	%rd223, %rd2, %rd222;
	ld.local.u32 	%r456, [%rd223];
	add.s32 	%r457, %r456, %r455;
	mul.wide.s32 	%rd224, %r454, 4;
	add.s64 	%rd225, %rd2, %rd224;
	ld.local.u32 	%r458, [%rd225];
	add.s32 	%r451, %r457, %r458;
	setp.eq.s32 	%p90, %r451, -3;
	mov.u32 	%r880, %r383;
	@%p90 bra 	$L__BB1_95;
	setp.eq.s32 	%p91, %r451, 3;
	mov.u32 	%r880, %r382;
	@%p91 bra 	$L__BB1_95;
	mov.b32 	%r880, 0;
$L__BB1_95:
	setp.eq.s32 	%p92, %r880, %r4;
	selp.b32 	%r875, 1, %r875, %p92;
	mov.b32 	%r460, 0;
	st.local.u32 	[%rd2+12], %r460;
$L__BB1_96:
	ld.local.u32 	%r461, [%rd2+16];
	setp.ne.s32 	%p93, %r461, 0;
	@%p93 bra 	$L__BB1_115;
	st.local.u32 	[%rd2+16], %r4;
	ld.local.u32 	%r465, [%rd3];
	ld.local.u32 	%r466, [%rd4];
	add.s32 	%r467, %r466, %r465;
	ld.local.u32 	%r468, [%rd5];
	add.s32 	%r464, %r467, %r468;
	mov.b32 	%r463, -1;
	mov.b32 	%r462, 1;
	setp.eq.s32 	%p94, %r464, -3;
	mov.u32 	%r883, %r463;
	@%p94 bra 	$L__BB1_114;
	setp.eq.s32 	%p95, %r464, 3;
	mov.u32 	%r883, %r462;
	@%p95 bra 	$L__BB1_114;
	ld.const.u32 	%r472, [WIN_LINES+12];
	ld.const.u32 	%r473, [WIN_LINES+16];
	ld.const.u32 	%r474, [WIN_LINES+20];
	mul.wide.s32 	%rd226, %r472, 4;
	add.s64 	%rd227, %rd2, %rd226;
	ld.local.u32 	%r475, [%rd227];
	mul.wide.s32 	%rd228, %r473, 4;
	add.s64 	%rd229, %rd2, %rd228;
	ld.local.u32 	%r476, [%rd229];
	add.s32 	%r477, %r476, %r475;
	mul.wide.s32 	%rd230, %r474, 4;
	add.s64 	%rd231, %rd2, %rd230;
	ld.local.u32 	%r478, [%rd231];
	add.s32 	%r471, %r477, %r478;
	setp.eq.s32 	%p96, %r471, -3;
	mov.u32 	%r883, %r463;
	@%p96 bra 	$L__BB1_114;
	setp.eq.s32 	%p97, %r471, 3;
	mov.u32 	%r883, %r462;
	@%p97 bra 	$L__BB1_114;
	ld.const.u32 	%r482, [WIN_LINES+24];
	ld.const.u32 	%r483, [WIN_LINES+28];
	ld.const.u32 	%r484, [WIN_LINES+32];
	mul.wide.s32 	%rd232, %r482, 4;
	add.s64 	%rd233, %rd2, %rd232;
	ld.local.u32 	%r485, [%rd233];
	mul.wide.s32 	%rd234, %r483, 4;
	add.s64 	%rd235, %rd2, %rd234;
	ld.local.u32 	%r486, [%rd235];
	add.s32 	%r487, %r486, %r485;
	mul.wide.s32 	%rd236, %r484, 4;
	add.s64 	%rd237, %rd2, %rd236;
	ld.local.u32 	%r488, [%rd237];
	add.s32 	%r481, %r487, %r488;
	setp.eq.s32 	%p98, %r481, -3;
	mov.u32 	%r883, %r463;
	@%p98 bra 	$L__BB1_114;
	setp.eq.s32 	%p99, %r481, 3;
	mov.u32 	%r883, %r462;
	@%p99 bra 	$L__BB1_114;
	ld.const.u32 	%r492, [WIN_LINES+36];
	ld.const.u32 	%r493, [WIN_LINES+40];
	ld.const.u32 	%r494, [WIN_LINES+44];
	mul.wide.s32 	%rd238, %r492, 4;
	add.s64 	%rd239, %rd2, %rd238;
	ld.local.u32 	%r495, [%rd239];
	mul.wide.s32 	%rd240, %r493, 4;
	add.s64 	%rd241, %rd2, %rd240;
	ld.local.u32 	%r496, [%rd241];
	add.s32 	%r497, %r496, %r495;
	mul.wide.s32 	%rd242, %r494, 4;
	add.s64 	%rd243, %rd2, %rd242;
	ld.local.u32 	%r498, [%rd243];
	add.s32 	%r491, %r497, %r498;
	setp.eq.s32 	%p100, %r491, -3;
	mov.u32 	%r883, %r463;
	@%p100 bra 	$L__BB1_114;
	setp.eq.s32 	%p101, %r491, 3;
	mov.u32 	%r883, %r462;
	@%p101 bra 	$L__BB1_114;
	ld.const.u32 	%r502, [WIN_LINES+48];
	ld.const.u32 	%r503, [WIN_LINES+52];
	ld.const.u32 	%r504, [WIN_LINES+56];
	mul.wide.s32 	%rd244, %r502, 4;
	add.s64 	%rd245, %rd2, %rd244;
	ld.local.u32 	%r505, [%rd245];
	mul.wide.s32 	%rd246, %r503, 4;
	add.s64 	%rd247, %rd2, %rd246;
	ld.local.u32 	%r506, [%rd247];
	add.s32 	%r507, %r506, %r505;
	mul.wide.s32 	%rd248, %r504, 4;
	add.s64 	%rd249, %rd2, %rd248;
	ld.local.u32 	%r508, [%rd249];
	add.s32 	%r501, %r507, %r508;
	setp.eq.s32 	%p102, %r501, -3;
	mov.u32 	%r883, %r463;
	@%p102 bra 	$L__BB1_114;
	setp.eq.s32 	%p103, %r501, 3;
	mov.u32 	%r883, %r462;
	@%p103 bra 	$L__BB1_114;
	ld.const.u32 	%r512, [WIN_LINES+60];
	ld.const.u32 	%r513, [WIN_LINES+64];
	ld.const.u32 	%r514, [WIN_LINES+68];
	mul.wide.s32 	%rd250, %r512, 4;
	add.s64 	%rd251, %rd2, %rd250;
	ld.local.u32 	%r515, [%rd251];
	mul.wide.s32 	%rd252, %r513, 4;
	add.s64 	%rd253, %rd2, %rd252;
	ld.local.u32 	%r516, [%rd253];
	add.s32 	%r517, %r516, %r515;
	mul.wide.s32 	%rd254, %r514, 4;
	add.s64 	%rd255, %rd2, %rd254;
	ld.local.u32 	%r518, [%rd255];
	add.s32 	%r511, %r517, %r518;
	setp.eq.s32 	%p104, %r511, -3;
	mov.u32 	%r883, %r463;
	@%p104 bra 	$L__BB1_114;
	setp.eq.s32 	%p105, %r511, 3;
	mov.u32 	%r883, %r462;
	@%p105 bra 	$L__BB1_114;
	ld.const.u32 	%r522, [WIN_LINES+72];
	ld.const.u32 	%r523, [WIN_LINES+76];
	ld.const.u32 	%r524, [WIN_LINES+80];
	mul.wide.s32 	%rd256, %r522, 4;
	add.s64 	%rd257, %rd2, %rd256;
	ld.local.u32 	%r525, [%rd257];
	mul.wide.s32 	%rd258, %r523, 4;
	add.s64 	%rd259, %rd2, %rd258;
	ld.local.u32 	%r526, [%rd259];
	add.s32 	%r527, %r526, %r525;
	mul.wide.s32 	%rd260, %r524, 4;
	add.s64 	%rd261, %rd2, %rd260;
	ld.local.u32 	%r528, [%rd261];
	add.s32 	%r521, %r527, %r528;
	setp.eq.s32 	%p106, %r521, -3;
	mov.u32 	%r883, %r463;
	@%p106 bra 	$L__BB1_114;
	setp.eq.s32 	%p107, %r521, 3;
	mov.u32 	%r883, %r462;
	@%p107 bra 	$L__BB1_114;
	ld.const.u32 	%r532, [WIN_LINES+84];
	ld.const.u32 	%r533, [WIN_LINES+88];
	ld.const.u32 	%r534, [WIN_LINES+92];
	mul.wide.s32 	%rd262, %r532, 4;
	add.s64 	%rd263, %rd2, %rd262;
	ld.local.u32 	%r535, [%rd263];
	mul.wide.s32 	%rd264, %r533, 4;
	add.s64 	%rd265, %rd2, %rd264;
	ld.local.u32 	%r536, [%rd265];
	add.s32 	%r537, %r536, %r535;
	mul.wide.s32 	%rd266, %r534, 4;
	add.s64 	%rd267, %rd2, %rd266;
	ld.local.u32 	%r538, [%rd267];
	add.s32 	%r531, %r537, %r538;
	setp.eq.s32 	%p108, %r531, -3;
	mov.u32 	%r883, %r463;
	@%p108 bra 	$L__BB1_114;
	setp.eq.s32 	%p109, %r531, 3;
	mov.u32 	%r883, %r462;
	@%p109 bra 	$L__BB1_114;
	mov.b32 	%r883, 0;
$L__BB1_114:
	setp.eq.s32 	%p110, %r883, %r4;
	selp.b32 	%r875, 1, %r875, %p110;
	mov.b32 	%r540, 0;
	st.local.u32 	[%rd2+16], %r540;
$L__BB1_115:
	ld.local.u32 	%r541, [%rd2+20];
	setp.ne.s32 	%p111, %r541, 0;
	@%p111 bra 	$L__BB1_134;
	st.local.u32 	[%rd2+20], %r4;
	ld.local.u32 	%r545, [%rd3];
	ld.local.u32 	%r546, [%rd4];
	add.s32 	%r547, %r546, %r545;
	ld.local.u32 	%r548, [%rd5];
	add.s32 	%r544, %r547, %r548;
	mov.b32 	%r543, -1;
	mov.b32 	%r542, 1;
	setp.eq.s32 	%p112, %r544, -3;
	mov.u32 	%r886, %r543;
	@%p112 bra 	$L__BB1_133;
	setp.eq.s32 	%p113, %r544, 3;
	mov.u32 	%r886, %r542;
	@%p113 bra 	$L__BB1_133;
	ld.const.u32 	%r552, [WIN_LINES+12];
	ld.const.u32 	%r553, [WIN_LINES+16];
	ld.const.u32 	%r554, [WIN_LINES+20];
	mul.wide.s32 	%rd268, %r552, 4;
	add.s64 	%rd269, %rd2, %rd268;
	ld.local.u32 	%r555, [%rd269];
	mul.wide.s32 	%rd270, %r553, 4;
	add.s64 	%rd271, %rd2, %rd270;
	ld.local.u32 	%r556, [%rd271];
	add.s32 	%r557, %r556, %r555;
	mul.wide.s32 	%rd272, %r554, 4;
	add.s64 	%rd273, %rd2, %rd272;
	ld.local.u32 	%r558, [%rd273];
	add.s32 	%r551, %r557, %r558;
	setp.eq.s32 	%p114, %r551, -3;
	mov.u32 	%r886, %r543;
	@%p114 bra 	$L__BB1_133;
	setp.eq.s32 	%p115, %r551, 3;
	mov.u32 	%r886, %r542;
	@%p115 bra 	$L__BB1_133;
	ld.const.u32 	%r562, [WIN_LINES+24];
	ld.const.u32 	%r563, [WIN_LINES+28];
	ld.const.u32 	%r564, [WIN_LINES+32];
	mul.wide.s32 	%rd274, %r562, 4;
	add.s64 	%rd275, %rd2, %rd274;
	ld.local.u32 	%r565, [%rd275];
	mul.wide.s32 	%rd276, %r563, 4;
	add.s64 	%rd277, %rd2, %rd276;
	ld.local.u32 	%r566, [%rd277];
	add.s32 	%r567, %r566, %r565;
	mul.wide.s32 	%rd278, %r564, 4;
	add.s64 	%rd279, %rd2, %rd278;
	ld.local.u32 	%r568, [%rd279];
	add.s32 	%r561, %r567, %r568;
	setp.eq.s32 	%p116, %r561, -3;
	mov.u32 	%r886, %r543;
	@%p116 bra 	$L__BB1_133;
	setp.eq.s32 	%p117, %r561, 3;
	mov.u32 	%r886, %r542;
	@%p117 bra 	$L__BB1_133;
	ld.const.u32 	%r572, [WIN_LINES+36];
	ld.const.u32 	%r573, [WIN_LINES+40];
	ld.const.u32 	%r574, [WIN_LINES+44];
	mul.wide.s32 	%rd280, %r572, 4;
	add.s64 	%rd281, %rd2, %rd280;
	ld.local.u32 	%r575, [%rd281];
	mul.wide.s32 	%rd282, %r573, 4;
	add.s64 	%rd283, %rd2, %rd282;
	ld.local.u32 	%r576, [%rd283];
	add.s32 	%r577, %r576, %r575;
	mul.wide.s32 	%rd284, %r574, 4;
	add.s64 	%rd285, %rd2, %rd284;
	ld.local.u32 	%r578, [%rd285];
	add.s32 	%r571, %r577, %r578;
	setp.eq.s32 	%p118, %r571, -3;
	mov.u32 	%r886, %r543;
	@%p118 bra 	$L__BB1_133;
	setp.eq.s32 	%p119, %r571, 3;
	mov.u32 	%r886, %r542;
	@%p119 bra 	$L__BB1_133;
	ld.const.u32 	%r582, [WIN_LINES+48];
	ld.const.u32 	%r583, [WIN_LINES+52];
	ld.const.u32 	%r584, [WIN_LINES+56];
	mul.wide.s32 	%rd286, %r582, 4;
	add.s64 	%rd287, %rd2, %rd286;
	ld.local.u32 	%r585, [%rd287];
	mul.wide.s32 	%rd288, %r583, 4;
	add.s64 	%rd289, %rd2, %rd288;
	ld.local.u32 	%r586, [%rd289];
	add.s32 	%r587, %r586, %r585;
	mul.wide.s32 	%rd290, %r584, 4;
	add.s64 	%rd291, %rd2, %rd290;
	ld.local.u32 	%r588, [%rd291];
	add.s32 	%r581, %r587, %r588;
	setp.eq.s32 	%p120, %r581, -3;
	mov.u32 	%r886, %r543;
	@%p120 bra 	$L__BB1_133;
	setp.eq.s32 	%p121, %r581, 3;
	mov.u32 	%r886, %r542;
	@%p121 bra 	$L__BB1_133;
	ld.const.u32 	%r592, [WIN_LINES+60];
	ld.const.u32 	%r593, [WIN_LINES+64];
	ld.const.u32 	%r594, [WIN_LINES+68];
	mul.wide.s32 	%rd292, %r592, 4;
	add.s64 	%rd293, %rd2, %rd292;
	ld.local.u32 	%r595, [%rd293];
	mul.wide.s32 	%rd294, %r593, 4;
	add.s64 	%rd295, %rd2, %rd294;
	ld.local.u32 	%r596, [%rd295];
	add.s32 	%r597, %r596, %r595;
	mul.wide.s32 	%rd296, %r594, 4;
	add.s64 	%rd297, %rd2, %rd296;
	ld.local.u32 	%r598, [%rd297];
	add.s32 	%r591, %r597, %r598;
	setp.eq.s32 	%p122, %r591, -3;
	mov.u32 	%r886, %r543;
	@%p122 bra 	$L__BB1_133;
	setp.eq.s32 	%p123, %r591, 3;
	mov.u32 	%r886, %r542;
	@%p123 bra 	$L__BB1_133;
	ld.const.u32 	%r602, [WIN_LINES+72];
	ld.const.u32 	%r603, [WIN_LINES+76];
	ld.const.u32 	%r604, [WIN_LINES+80];
	mul.wide.s32 	%rd298, %r602, 4;
	add.s64 	%rd299, %rd2, %rd298;
	ld.local.u32 	%r605, [%rd299];
	mul.wide.s32 	%rd300, %r603, 4;
	add.s64 	%rd301, %rd2, %rd300;
	ld.local.u32 	%r606, [%rd301];
	add.s32 	%r607, %r606, %r605;
	mul.wide.s32 	%rd302, %r604, 4;
	add.s64 	%rd303, %rd2, %rd302;
	ld.local.u32 	%r608, [%rd303];
	add.s32 	%r601, %r607, %r608;
	setp.eq.s32 	%p124, %r601, -3;
	mov.u32 	%r886, %r543;
	@%p124 bra 	$L__BB1_133;
	setp.eq.s32 	%p125, %r601, 3;
	mov.u32 	%r886, %r542;
	@%p125 bra 	$L__BB1_133;
	ld.const.u32 	%r612, [WIN_LINES+84];
	ld.const.u32 	%r613, [WIN_LINES+88];
	ld.const.u32 	%r614, [WIN_LINES+92];
	mul.wide.s32 	%rd304, %r612, 4;
	add.s64 	%rd305, %rd2, %rd304;
	ld.local.u32 	%r615, [%rd305];
	mul.wide.s32 	%rd306, %r613, 4;
	add.s64 	%rd307, %rd2, %rd306;
	ld.local.u32 	%r616, [%rd307];
	add.s32 	%r617, %r616, %r615;
	mul.wide.s32 	%rd308, %r614, 4;
	add.s64 	%rd309, %rd2, %rd308;
	ld.local.u32 	%r618, [%rd309];
	add.s32 	%r611, %r617, %r618;
	setp.eq.s32 	%p126, %r611, -3;
	mov.u32 	%r886, %r543;
	@%p126 bra 	$L__BB1_133;
	setp.eq.s32 	%p127, %r611, 3;
	mov.u32 	%r886, %r542;
	@%p127 bra 	$L__BB1_133;
	mov.b32 	%r886, 0;
$L__BB1_133:
	setp.eq.s32 	%p128, %r886, %r4;
	selp.b32 	%r875, 1, %r875, %p128;
	mov.b32 	%r620, 0;
	st.local.u32 	[%rd2+20], %r620;
$L__BB1_134:
	ld.local.u32 	%r621, [%rd2+24];
	setp.ne.s32 	%p129, %r621, 0;
	@%p129 bra 	$L__BB1_153;
	st.local.u32 	[%rd2+24], %r4;
	ld.local.u32 	%r625, [%rd3];
	ld.local.u32 	%r626, [%rd4];
	add.s32 	%r627, %r626, %r625;
	ld.local.u32 	%r628, [%rd5];
	add.s32 	%r624, %r627, %r628;
	mov.b32 	%r623, -1;
	mov.b32 	%r622, 1;
	setp.eq.s32 	%p130, %r624, -3;
	mov.u32 	%r889, %r623;
	@%p130 bra 	$L__BB1_152;
	setp.eq.s32 	%p131, %r624, 3;
	mov.u32 	%r889, %r622;
	@%p131 bra 	$L__BB1_152;
	ld.const.u32 	%r632, [WIN_LINES+12];
	ld.const.u32 	%r633, [WIN_LINES+16];
	ld.const.u32 	%r634, [WIN_LINES+20];
	mul.wide.s32 	%rd310, %r632, 4;
	add.s64 	%rd311, %rd2, %rd310;
	ld.local.u32 	%r635, [%rd311];
	mul.wide.s32 	%rd312, %r633, 4;
	add.s64 	%rd313, %rd2, %rd312;
	ld.local.u32 	%r636, [%rd313];
	add.s32 	%r637, %r636, %r635;
	mul.wide.s32 	%rd314, %r634, 4;
	add.s64 	%rd315, %rd2, %rd314;
	ld.local.u32 	%r638, [%rd315];
	add.s32 	%r631, %r637, %r638;
	setp.eq.s32 	%p132, %r631, -3;
	mov.u32 	%r889, %r623;
	@%p132 bra 	$L__BB1_152;
	setp.eq.s32 	%p133, %r631, 3;
	mov.u32 	%r889, %r622;
	@%p133 bra 	$L__BB1_152;
	ld.const.u32 	%r642, [WIN_LINES+24];
	ld.const.u32 	%r643, [WIN_LINES+28];
	ld.const.u32 	%r644, [WIN_LINES+32];
	mul.wide.s32 	%rd316, %r642, 4;
	add.s64 	%rd317, %rd2, %rd316;
	ld.local.u32 	%r645, [%rd317];
	mul.wide.s32 	%rd318, %r643, 4;
	add.s64 	%rd319, %rd2, %rd318;
	ld.local.u32 	%r646, [%rd319];
	add.s32 	%r647, %r646, %r645;
	mul.wide.s32 	%rd320, %r644, 4;
	add.s64 	%rd321, %rd2, %rd320;
	ld.local.u32 	%r648, [%rd321];
	add.s32 	%r641, %r647, %r648;
	setp.eq.s32 	%p134, %r641, -3;
	mov.u32 	%r889, %r623;
	@%p134 bra 	$L__BB1_152;
	setp.eq.s32 	%p135, %r641, 3;
	mov.u32 	%r889, %r622;
	@%p135 bra 	$L__BB1_152;
	ld.const.u32 	%r652, [WIN_LINES+36];
	ld.const.u32 	%r653, [WIN_LINES+40];
	ld.const.u32 	%r654, [WIN_LINES+44];
	mul.wide.s32 	%rd322, %r652, 4;
	add.s64 	%rd323, %rd2, %rd322;
	ld.local.u32 	%r655, [%rd323];
	mul.wide.s32 	%rd324, %r653, 4;
	add.s64 	%rd325, %rd2, %rd324;
	ld.local.u32 	%r656, [%rd325];
	add.s32 	%r657, %r656, %r655;
	mul.wide.s32 	%rd326, %r654, 4;
	add.s64 	%rd327, %rd2, %rd326;
	ld.local.u32 	%r658, [%rd327];
	add.s32 	%r651, %r657, %r658;
	setp.eq.s32 	%p136, %r651, -3;
	mov.u32 	%r889, %r623;
	@%p136 bra 	$L__BB1_152;
	setp.eq.s32 	%p137, %r651, 3;
	mov.u32 	%r889, %r622;
	@%p137 bra 	$L__BB1_152;
	ld.const.u32 	%r662, [WIN_LINES+48];
	ld.const.u32 	%r663, [WIN_LINES+52];
	ld.const.u32 	%r664, [WIN_LINES+56];
	mul.wide.s32 	%rd328, %r662, 4;
	add.s64 	%rd329, %rd2, %rd328;
	ld.local.u32 	%r665, [%rd329];
	mul.wide.s32 	%rd330, %r663, 4;
	add.s64 	%rd331, %rd2, %rd330;
	ld.local.u32 	%r666, [%rd331];
	add.s32 	%r667, %r666, %r665;
	mul.wide.s32 	%rd332, %r664, 4;
	add.s64 	%rd333, %rd2, %rd332;
	ld.local.u32 	%r668, [%rd333];
	add.s32 	%r661, %r667, %r668;
	setp.eq.s32 	%p138, %r661, -3;
	mov.u32 	%r889, %r623;
	@%p138 bra 	$L__BB1_152;
	setp.eq.s32 	%p139, %r661, 3;
	mov.u32 	%r889, %r622;
	@%p139 bra 	$L__BB1_152;
	ld.const.u32 	%r672, [WIN_LINES+60];
	ld.const.u32 	%r673, [WIN_LINES+64];
	ld.const.u32 	%r674, [WIN_LINES+68];
	mul.wide.s32 	%rd334, %r672, 4;
	add.s64 	%rd335, %rd2, %rd334;
	ld.local.u32 	%r675, [%rd335];
	mul.wide.s32 	%rd336, %r673, 4;
	add.s64 	%rd337, %rd2, %rd336;
	ld.local.u32 	%r676, [%rd337];
	add.s32 	%r677, %r676, %r675;
	mul.wide.s32 	%rd338, %r674, 4;
	add.s64 	%rd339, %rd2, %rd338;
	ld.local.u32 	%r678, [%rd339];
	add.s32 	%r671, %r677, %r678;
	setp.eq.s32 	%p140, %r671, -3;
	mov.u32 	%r889, %r623;
	@%p140 bra 	$L__BB1_152;
	setp.eq.s32 	%p141, %r671, 3;
	mov.u32 	%r889, %r622;
	@%p141 bra 	$L__BB1_152;
	ld.const.u32 	%r682, [WIN_LINES+72];
	ld.const.u32 	%r683, [WIN_LINES+76];
	ld.const.u32 	%r684, [WIN_LINES+80];
	mul.wide.s32 	%rd340, %r682, 4;
	add.s64 	%rd341, %rd2, %rd340;
	ld.local.u32 	%r685, [%rd341];
	mul.wide.s32 	%rd342, %r683, 4;
	add.s64 	%rd343, %rd2, %rd342;
	ld.local.u32 	%r686, [%rd343];
	add.s32 	%r687, %r686, %r685;
	mul.wide.s32 	%rd344, %r684, 4;
	add.s64 	%rd345, %rd2, %rd344;
	ld.local.u32 	%r688, [%rd345];
	add.s32 	%r681, %r687, %r688;
	setp.eq.s32 	%p142, %r681, -3;
	mov.u32 	%r889, %r623;
	@%p142 bra 	$L__BB1_152;
	setp.eq.s32 	%p143, %r681, 3;
	mov.u32 	%r889, %r622;
	@%p143 bra 	$L__BB1_152;
	ld.const.u32 	%r692, [WIN_LINES+84];
	ld.const.u32 	%r693, [WIN_LINES+88];
	ld.const.u32 	%r694, [WIN_LINES+92];
	mul.wide.s32 	%rd346, %r692, 4;
	add.s64 	%rd347, %rd2, %rd346;
	ld.local.u32 	%r695, [%rd347];
	mul.wide.s32 	%rd348, %r693, 4;
	add.s64 	%rd349, %rd2, %rd348;
	ld.local.u32 	%r696, [%rd349];
	add.s32 	%r697, %r696, %r695;
	mul.wide.s32 	%rd350, %r694, 4;
	add.s64 	%rd351, %rd2, %rd350;
	ld.local.u32 	%r698, [%rd351];
	add.s32 	%r691, %r697, %r698;
	setp.eq.s32 	%p144, %r691, -3;
	mov.u32 	%r889, %r623;
	@%p144 bra 	$L__BB1_152;
	setp.eq.s32 	%p145, %r691, 3;
	mov.u32 	%r889, %r622;
	@%p145 bra 	$L__BB1_152;
	mov.b32 	%r889, 0;
$L__BB1_152:
	setp.eq.s32 	%p146, %r889, %r4;
	selp.b32 	%r875, 1, %r875, %p146;
	mov.b32 	%r700, 0;
	st.local.u32 	[%rd2+24], %r700;
$L__BB1_153:
	ld.local.u32 	%r701, [%rd2+28];
	setp.ne.s32 	%p147, %r701, 0;
	@%p147 bra 	$L__BB1_172;
	st.local.u32 	[%rd2+28], %r4;
	ld.local.u32 	%r705, [%rd3];
	ld.local.u32 	%r706, [%rd4];
	add.s32 	%r707, %r706, %r705;
	ld.local.u32 	%r708, [%rd5];
	add.s32 	%r704, %r707, %r708;
	mov.b32 	%r703, -1;
	mov.b32 	%r702, 1;
	setp.eq.s32 	%p148, %r704, -3;
	mov.u32 	%r892, %r703;
	@%p148 bra 	$L__BB1_171;
	setp.eq.s32 	%p149, %r704, 3;
	mov.u32 	%r892, %r702;
	@%p149 bra 	$L__BB1_171;
	ld.const.u32 	%r712, [WIN_LINES+12];
	ld.const.u32 	%r713, [WIN_LINES+16];
	ld.const.u32 	%r714, [WIN_LINES+20];
	mul.wide.s32 	%rd352, %r712, 4;
	add.s64 	%rd353, %rd2, %rd352;
	ld.local.u32 	%r715, [%rd353];
	mul.wide.s32 	%rd354, %r713, 4;
	add.s64 	%rd355, %rd2, %rd354;
	ld.local.u32 	%r716, [%rd355];
	add.s32 	%r717, %r716, %r715;
	mul.wide.s32 	%rd356, %r714, 4;
	add.s64 	%rd357, %rd2, %rd356;
	ld.local.u32 	%r718, [%rd357];
	add.s32 	%r711, %r717, %r718;
	setp.eq.s32 	%p150, %r711, -3;
	mov.u32 	%r892, %r703;
	@%p150 bra 	$L__BB1_171;
	setp.eq.s32 	%p151, %r711, 3;
	mov.u32 	%r892, %r702;
	@%p151 bra 	$L__BB1_171;
	ld.const.u32 	%r722, [WIN_LINES+24];
	ld.const.u32 	%r723, [WIN_LINES+28];
	ld.const.u32 	%r724, [WIN_LINES+32];
	mul.wide.s32 	%rd358, %r722, 4;
	add.s64 	%rd359, %rd2, %rd358;
	ld.local.u32 	%r725, [%rd359];
	mul.wide.s32 	%rd360, %r723, 4;
	add.s64 	%rd361, %rd2, %rd360;
	ld.local.u32 	%r726, [%rd361];
	add.s32 	%r727, %r726, %r725;
	mul.wide.s32 	%rd362, %r724, 4;
	add.s64 	%rd363, %rd2, %rd362;
	ld.local.u32 	%r728, [%rd363];
	add.s32 	%r721, %r727, %r728;
	setp.eq.s32 	%p152, %r721, -3;
	mov.u32 	%r892, %r703;
	@%p152 bra 	$L__BB1_171;
	setp.eq.s32 	%p153, %r721, 3;
	mov.u32 	%r892, %r702;
	@%p153 bra 	$L__BB1_171;
	ld.const.u32 	%r732, [WIN_LINES+36];
	ld.const.u32 	%r733, [WIN_LINES+40];
	ld.const.u32 	%r734, [WIN_LINES+44];
	mul.wide.s32 	%rd364, %r732, 4;
	add.s64 	%rd365, %rd2, %rd364;
	ld.local.u32 	%r735, [%rd365];
	mul.wide.s32 	%rd366, %r733, 4;
	add.s64 	%rd367, %rd2, %rd366;
	ld.local.u32 	%r736, [%rd367];
	add.s32 	%r737, %r736, %r735;
	mul.wide.s32 	%rd368, %r734, 4;
	add.s64 	%rd369, %rd2, %rd368;
	ld.local.u32 	%r738, [%rd369];
	add.s32 	%r731, %r737, %r738;
	setp.eq.s32 	%p154, %r731, -3;
	mov.u32 	%r892, %r703;
	@%p154 bra 	$L__BB1_171;
	setp.eq.s32 	%p155, %r731, 3;
	mov.u32 	%r892, %r702;
	@%p155 bra 	$L__BB1_171;
	ld.const.u32 	%r742, [WIN_LINES+48];
	ld.const.u32 	%r743, [WIN_LINES+52];
	ld.const.u32 	%r744, [WIN_LINES+56];
	mul.wide.s32 	%rd370, %r742, 4;
	add.s64 	%rd371, %rd2, %rd370;
	ld.local.u32 	%r745, [%rd371];
	mul.wide.s32 	%rd372, %r743, 4;
	add.s64 	%rd373, %rd2, %rd372;
	ld.local.u32 	%r746, [%rd373];
	add.s32 	%r747, %r746, %r745;
	mul.wide.s32 	%rd374, %r744, 4;
	add.s64 	%rd375, %rd2, %rd374;
	ld.local.u32 	%r748, [%rd375];
	add.s32 	%r741, %r747, %r748;
	setp.eq.s32 	%p156, %r741, -3;
	mov.u32 	%r892, %r703;
	@%p156 bra 	$L__BB1_171;
	setp.eq.s32 	%p157, %r741, 3;
	mov.u32 	%r892, %r702;
	@%p157 bra 	$L__BB1_171;
	ld.const.u32 	%r752, [WIN_LINES+60];
	ld.const.u32 	%r753, [WIN_LINES+64];
	ld.const.u32 	%r754, [WIN_LINES+68];
	mul.wide.s32 	%rd376, %r752, 4;
	add.s64 	%rd377, %rd2, %rd376;
	ld.local.u32 	%r755, [%rd377];
	mul.wide.s32 	%rd378, %r753, 4;
	add.s64 	%rd379, %rd2, %rd378;
	ld.local.u32 	%r756, [%rd379];
	add.s32 	%r757, %r756, %r755;
	mul.wide.s32 	%rd380, %r754, 4;
	add.s64 	%rd381, %rd2, %rd380;
	ld.local.u32 	%r758, [%rd381];
	add.s32 	%r751, %r757, %r758;
	setp.eq.s32 	%p158, %r751, -3;
	mov.u32 	%r892, %r703;
	@%p158 bra 	$L__BB1_171;
	setp.eq.s32 	%p159, %r751, 3;
	mov.u32 	%r892, %r702;
	@%p159 bra 	$L__BB1_171;
	ld.const.u32 	%r762, [WIN_LINES+72];
	ld.const.u32 	%r763, [WIN_LINES+76];
	ld.const.u32 	%r764, [WIN_LINES+80];
	mul.wide.s32 	%rd382, %r762, 4;
	add.s64 	%rd383, %rd2, %rd382;
	ld.local.u32 	%r765, [%rd383];
	mul.wide.s32 	%rd384, %r763, 4;
	add.s64 	%rd385, %rd2, %rd384;
	ld.local.u32 	%r766, [%rd385];
	add.s32 	%r767, %r766, %r765;
	mul.wide.s32 	%rd386, %r764, 4;
	add.s64 	%rd387, %rd2, %rd386;
	ld.local.u32 	%r768, [%rd387];
	add.s32 	%r761, %r767, %r768;
	setp.eq.s32 	%p160, %r761, -3;
	mov.u32 	%r892, %r703;
	@%p160 bra 	$L__BB1_171;
	setp.eq.s32 	%p161, %r761, 3;
	mov.u32 	%r892, %r702;
	@%p161 bra 	$L__BB1_171;
	ld.const.u32 	%r772, [WIN_LINES+84];
	ld.const.u32 	%r773, [WIN_LINES+88];
	ld.const.u32 	%r774, [WIN_LINES+92];
	mul.wide.s32 	%rd388, %r772, 4;
	add.s64 	%rd389, %rd2, %rd388;
	ld.local.u32 	%r775, [%rd389];
	mul.wide.s32 	%rd390, %r773, 4;
	add.s64 	%rd391, %rd2, %rd390;
	ld.local.u32 	%r776, [%rd391];
	add.s32 	%r777, %r776, %r775;
	mul.wide.s32 	%rd392, %r774, 4;
	add.s64 	%rd393, %rd2, %rd392;
	ld.local.u32 	%r778, [%rd393];
	add.s32 	%r771, %r777, %r778;
	setp.eq.s32 	%p162, %r771, -3;
	mov.u32 	%r892, %r703;
	@%p162 bra 	$L__BB1_171;
	setp.eq.s32 	%p163, %r771, 3;
	mov.u32 	%r892, %r702;
	@%p163 bra 	$L__BB1_171;
	mov.b32 	%r892, 0;
$L__BB1_171:
	setp.eq.s32 	%p164, %r892, %r4;
	selp.b32 	%r875, 1, %r875, %p164;
	mov.b32 	%r780, 0;
	st.local.u32 	[%rd2+28], %r780;
$L__BB1_172:
	ld.local.u32 	%r781, [%rd2+32];
	setp.ne.s32 	%p165, %r781, 0;
	@%p165 bra 	$L__BB1_191;
	st.local.u32 	[%rd2+32], %r4;
	ld.local.u32 	%r785, [%rd3];
	ld.local.u32 	%r786, [%rd4];
	add.s32 	%r787, %r786, %r785;
	ld.local.u32 	%r788, [%rd5];
	add.s32 	%r784, %r787, %r788;
	mov.b32 	%r783, -1;
	mov.b32 	%r782, 1;
	setp.eq.s32 	%p166, %r784, -3;
	mov.u32 	%r895, %r783;
	@%p166 bra 	$L__BB1_190;
	setp.eq.s32 	%p167, %r784, 3;
	mov.u32 	%r895, %r782;
	@%p167 bra 	$L__BB1_190;
	ld.const.u32 	%r792, [WIN_LINES+12];
	ld.const.u32 	%r793, [WIN_LINES+16];
	ld.const.u32 	%r794, [WIN_LINES+20];
	mul.wide.s32 	%rd394, %r792, 4;
	add.s64 	%rd395, %rd2, %rd394;
	ld.local.u32 	%r795, [%rd395];
	mul.wide.s32 	%rd396, %r793, 4;
	add.s64 	%rd397, %rd2, %rd396;
	ld.local.u32 	%r796, [%rd397];
	add.s32 	%r797, %r796, %r795;
	mul.wide.s32 	%rd398, %r794, 4;
	add.s64 	%rd399, %rd2, %rd398;
	ld.local.u32 	%r798, [%rd399];
	add.s32 	%r791, %r797, %r798;
	setp.eq.s32 	%p168, %r791, -3;
	mov.u32 	%r895, %r783;
	@%p168 bra 	$L__BB1_190;
	setp.eq.s32 	%p169, %r791, 3;
	mov.u32 	%r895, %r782;
	@%p169 bra 	$L__BB1_190;
	ld.const.u32 	%r802, [WIN_LINES+24];
	ld.const.u32 	%r803, [WIN_LINES+28];
	ld.const.u32 	%r804, [WIN_LINES+32];
	mul.wide.s32 	%rd400, %r802, 4;
	add.s64 	%rd401, %rd2, %rd400;
	ld.local.u32 	%r805, [%rd401];
	mul.wide.s32 	%rd402, %r803, 4;
	add.s64 	%rd403, %rd2, %rd402;
	ld.local.u32 	%r806, [%rd403];
	add.s32 	%r807, %r806, %r805;
	mul.wide.s32 	%rd404, %r804, 4;
	add.s64 	%rd405, %rd2, %rd404;
	ld.local.u32 	%r808, [%rd405];
	add.s32 	%r801, %r807, %r808;
	setp.eq.s32 	%p170, %r801, -3;
	mov.u32 	%r895, %r783;
	@%p170 bra 	$L__BB1_190;
	setp.eq.s32 	%p171, %r801, 3;
	mov.u32 	%r895, %r782;
	@%p171 bra 	$L__BB1_190;
	ld.const.u32 	%r812, [WIN_LINES+36];
	ld.const.u32 	%r813, [WIN_LINES+40];
	ld.const.u32 	%r814, [WIN_LINES+44];
	mul.wide.s32 	%rd406, %r812, 4;
	add.s64 	%rd407, %rd2, %rd406;
	ld.local.u32 	%r815, [%rd407];
	mul.wide.s32 	%rd408, %r813, 4;
	add.s64 	%rd409, %rd2, %rd408;
	ld.local.u32 	%r816, [%rd409];
	add.s32 	%r817, %r816, %r815;
	mul.wide.s32 	%rd410, %r814, 4;
	add.s64 	%rd411, %rd2, %rd410;
	ld.local.u32 	%r818, [%rd411];
	add.s32 	%r811, %r817, %r818;
	setp.eq.s32 	%p172, %r811, -3;
	mov.u32 	%r895, %r783;
	@%p172 bra 	$L__BB1_190;
	setp.eq.s32 	%p173, %r811, 3;
	mov.u32 	%r895, %r782;
	@%p173 bra 	$L__BB1_190;
	ld.const.u32 	%r822, [WIN_LINES+48];
	ld.const.u32 	%r823, [WIN_LINES+52];
	ld.const.u32 	%r824, [WIN_LINES+56];
	mul.wide.s32 	%rd412, %r822, 4;
	add.s64 	%rd413, %rd2, %rd412;
	ld.local.u32 	%r825, [%rd413];
	mul.wide.s32 	%rd414, %r823, 4;
	add.s64 	%rd415, %rd2, %rd414;
	ld.local.u32 	%r826, [%rd415];
	add.s32 	%r827, %r826, %r825;
	mul.wide.s32 	%rd416, %r824, 4;
	add.s64 	%rd417, %rd2, %rd416;
	ld.local.u32 	%r828, [%rd417];
	add.s32 	%r821, %r827, %r828;
	setp.eq.s32 	%p174, %r821, -3;
	mov.u32 	%r895, %r783;
	@%p174 bra 	$L__BB1_190;
	setp.eq.s32 	%p175, %r821, 3;
	mov.u32 	%r895, %r782;
	@%p175 bra 	$L__BB1_190;
	ld.const.u32 	%r832, [WIN_LINES+60];
	ld.const.u32 	%r833, [WIN_LINES+64];
	ld.const.u32 	%r834, [WIN_LINES+68];
	mul.wide.s32 	%rd418, %r832, 4;
	add.s64 	%rd419, %rd2, %rd418;
	ld.local.u32 	%r835, [%rd419];
	mul.wide.s32 	%rd420, %r833, 4;
	add.s64 	%rd421, %rd2, %rd420;
	ld.local.u32 	%r836, [%rd421];
	add.s32 	%r837, %r836, %r835;
	mul.wide.s32 	%rd422, %r834, 4;
	add.s64 	%rd423, %rd2, %rd422;
	ld.local.u32 	%r838, [%rd423];
	add.s32 	%r831, %r837, %r838;
	setp.eq.s32 	%p176, %r831, -3;
	mov.u32 	%r895, %r783;
	@%p176 bra 	$L__BB1_190;
	setp.eq.s32 	%p177, %r831, 3;
	mov.u32 	%r895, %r782;
	@%p177 bra 	$L__BB1_190;
	ld.const.u32 	%r842, [WIN_LINES+72];
	ld.const.u32 	%r843, [WIN_LINES+76];
	ld.const.u32 	%r844, [WIN_LINES+80];
	mul.wide.s32 	%rd424, %r842, 4;
	add.s64 	%rd425, %rd2, %rd424;
	ld.local.u32 	%r845, [%rd425];
	mul.wide.s32 	%rd426, %r843, 4;
	add.s64 	%rd427, %rd2, %rd426;
	ld.local.u32 	%r846, [%rd427];
	add.s32 	%r847, %r846, %r845;
	mul.wide.s32 	%rd428, %r844, 4;
	add.s64 	%rd429, %rd2, %rd428;
	ld.local.u32 	%r848, [%rd429];
	add.s32 	%r841, %r847, %r848;
	setp.eq.s32 	%p178, %r841, -3;
	mov.u32 	%r895, %r783;
	@%p178 bra 	$L__BB1_190;
	setp.eq.s32 	%p179, %r841, 3;
	mov.u32 	%r895, %r782;
	@%p179 bra 	$L__BB1_190;
	ld.const.u32 	%r852, [WIN_LINES+84];
	ld.const.u32 	%r853, [WIN_LINES+88];
	ld.const.u32 	%r854, [WIN_LINES+92];
	mul.wide.s32 	%rd430, %r852, 4;
	add.s64 	%rd431, %rd2, %rd430;
	ld.local.u32 	%r855, [%rd431];
	mul.wide.s32 	%rd432, %r853, 4;
	add.s64 	%rd433, %rd2, %rd432;
	ld.local.u32 	%r856, [%rd433];
	add.s32 	%r857, %r856, %r855;
	mul.wide.s32 	%rd434, %r854, 4;
	add.s64 	%rd435, %rd2, %rd434;
	ld.local.u32 	%r858, [%rd435];
	add.s32 	%r851, %r857, %r858;
	setp.eq.s32 	%p180, %r851, -3;
	mov.u32 	%r895, %r783;
	@%p180 bra 	$L__BB1_190;
	setp.eq.s32 	%p181, %r851, 3;
	mov.u32 	%r895, %r782;
	@%p181 bra 	$L__BB1_190;
	mov.b32 	%r895, 0;
$L__BB1_190:
	setp.eq.s32 	%p182, %r895, %r4;
	selp.b32 	%r875, 1, %r875, %p182;
$L__BB1_191:
	setp.ne.s32 	%p183, %r875, 0;
	mov.b32 	%r897, 80;
	@%p183 bra 	$L__BB1_198;
	mov.pred 	%p194, -1;
	setp.eq.s32 	%p185, %r1, 0;
	@%p185 bra 	$L__BB1_197;
	setp.eq.s32 	%p186, %r1, 2;
	@%p186 bra 	$L__BB1_197;
	setp.ne.s32 	%p187, %r1, 4;
	@%p187 bra 	$L__BB1_196;
	mov.b32 	%r897, 10;
	bra.uni 	$L__BB1_202;
$L__BB1_196:
	mov.pred 	%p194, 0;
$L__BB1_197:
	setp.eq.s32 	%p189, %r1, 6;
	setp.eq.s32 	%p190, %r1, 8;
	selp.b32 	%r862, 5, 3, %p194;
	selp.b32 	%r863, 5, %r862, %p189;
	selp.b32 	%r897, 5, %r863, %p190;
$L__BB1_198:
	setp.gt.u32 	%p191, %r1, 8;
	@%p191 bra 	$L__BB1_201;
	mov.b32 	%r865, 1;
	shl.b32 	%r866, %r865, %r1;
	and.b32  	%r867, %r866, 325;
	setp.ne.s32 	%p192, %r867, 0;
	@%p192 bra 	$L__BB1_204;
	setp.eq.s32 	%p193, %r1, 4;
	@%p193 bra 	$L__BB1_202;
$L__BB1_201:
	add.s32 	%r897, %r897, 4;
$L__BB1_202:
	cvta.to.global.u64 	%rd436, %rd6;
	add.s64 	%rd438, %rd436, %rd9;
	st.global.u32 	[%rd438], %r897;
$L__BB1_203:
	ret;
$L__BB1_204:
	add.s32 	%r897, %r897, -2;
	bra.uni 	$L__BB1_202;

}


// ===== COMPILED SASS (sm_100) =====

	.target	sm_100

	.elftype	@"ET_EXEC"


//--------------------- .note.nv.tkinfo           --------------------------
	.section	.note.nv.tkinfo,"",@"SHT_NOTE"
	.sectionflags	@"SHF_NOTE_NV_TKINFO"
	.tkinfo
        /*0018*/ 	.word	0x00000002
        /*0030*/ 	.string	""
        /*0030*/ 	.string	"ptxas"
        /*0030*/ 	.string	"Cuda compilation tools, release 13.0, V13.0.88"
        /*0030*/ 	.string	"Build cuda_13.0.r13.0/compiler.36424714_0"
        /*0030*/ 	.string	"-arch sm_100 -m 64 "



//--------------------- .note.nv.cuinfo           --------------------------
	.section	.note.nv.cuinfo,"",@"SHT_NOTE"
	.sectionflags	@"SHF_NOTE_NV_CUINFO"
        /*0018*/ 	.short	0x0002
        /*001a*/ 	.short	0x0064
        /*001c*/ 	.short	0x0082
	.zero		2


//--------------------- .nv.info                  --------------------------
	.section	.nv.info,"",@"SHT_CUDA_INFO"
	.align	4


	//----- nvinfo : EIATTR_REGCOUNT
	.align		4
        /*0000*/ 	.byte	0x04, 0x2f
        /*0002*/ 	.short	(.L_2 - .L_1)
	.align		4
.L_1:
        /*0004*/ 	.word	index@(_Z19choose_move_playerAPKiiPi)
        /*0008*/ 	.word	0x00000016


	//----- nvinfo : EIATTR_FRAME_SIZE
	.align		4
.L_2:
        /*000c*/ 	.byte	0x04, 0x11
        /*000e*/ 	.short	(.L_4 - .L_3)
	.align		4
.L_3:
        /*0010*/ 	.word	index@(_Z19choose_move_playerAPKiiPi)
        /*0014*/ 	.word	0x00000028


	//----- nvinfo : EIATTR_REGCOUNT
	.align		4
.L_4:
        /*0018*/ 	.byte	0x04, 0x2f
        /*001a*/ 	.short	(.L_6 - .L_5)
	.align		4
.L_5:
        /*001c*/ 	.word	index@(_Z19choose_move_playerBPKiiPi)
        /*0020*/ 	.word	0x00000016


	//----- nvinfo : EIATTR_FRAME_SIZE
	.align		4
.L_6:
        /*0024*/ 	.byte	0x04, 0x11
        /*0026*/ 	.short	(.L_8 - .L_7)
	.align		4
.L_7:
        /*0028*/ 	.word	index@(_Z19choose_move_playerBPKiiPi)
        /*002c*/ 	.word	0x00000028


	//----- nvinfo : EIATTR_MIN_STACK_SIZE
	.align		4
.L_8:
        /*0030*/ 	.byte	0x04, 0x12
        /*0032*/ 	.short	(.L_10 - .L_9)
	.align		4
.L_9:
        /*0034*/ 	.word	index@(_Z19choose_move_playerBPKiiPi)
        /*0038*/ 	.word	0x00000028


	//----- nvinfo : EIATTR_MIN_STACK_SIZE
	.align		4
.L_10:
        /*003c*/ 	.byte	0x04, 0x12
        /*003e*/ 	.short	(.L_12 - .L_11)
	.align		4
.L_11:
        /*0040*/ 	.word	index@(_Z19choose_move_playerAPKiiPi)
        /*0044*/ 	.word	0x00000028
.L_12:


//--------------------- .nv.compat                --------------------------
	.section	.nv.compat,"",@"SHT_CUDA_COMPAT_INFO"
	.align	4
        /*0000*/ 	.byte	0x02, 0x09, 0x00, 0x00, 0x02, 0x02, 0x01, 0x00, 0x02, 0x05, 0x05, 0x00, 0x03, 0x07, 0x01, 0x01
        /*0010*/ 	.byte	0x02, 0x03, 0x00, 0x00, 0x02, 0x06, 0x01, 0x00, 0x04, 0x0b, 0x08, 0x00, 0x09, 0x00, 0x00, 0x00
        /*0020*/ 	.byte	0x00, 0x00, 0x00, 0x00


//--------------------- .nv.info._Z19choose_move_playerBPKiiPi --------------------------
	.section	.nv.info._Z19choose_move_playerBPKiiPi,"",@"SHT_CUDA_INFO"
	.sectionflags	@""
	.align	4


	//----- nvinfo : EIATTR_CUDA_API_VERSION
	.align		4
        /*0000*/ 	.byte	0x04, 0x37
        /*0002*/ 	.short	(.L_14 - .L_13)
.L_13:
        /*0004*/ 	.word	0x00000082


	//----- nvinfo : EIATTR_KPARAM_INFO
	.align		4
.L_14:
        /*0008*/ 	.byte	0x04, 0x17
        /*000a*/ 	.short	(.L_16 - .L_15)
.L_15:
        /*000c*/ 	.word	0x00000000
        /*0010*/ 	.short	0x0002
        /*0012*/ 	.short	0x0010
        /*0014*/ 	.byte	0x00, 0xf5, 0x21, 0x00


	//----- nvinfo : EIATTR_KPARAM_INFO
	.align		4
.L_16:
        /*0018*/ 	.byte	0x04, 0x17
        /*001a*/ 	.short	(.L_18 - .L_17)
.L_17:
        /*001c*/ 	.word	0x00000000
        /*0020*/ 	.short	0x0001
        /*0022*/ 	.short	0x0008
        /*0024*/ 	.byte	0x00, 0xf0, 0x11, 0x00


	//----- nvinfo : EIATTR_KPARAM_INFO
	.align		4
.L_18:
        /*0028*/ 	.byte	0x04, 0x17
        /*002a*/ 	.short	(.L_20 - .L_19)
.L_19:
        /*002c*/ 	.word	0x00000000
        /*0030*/ 	.short	0x0000
        /*0032*/ 	.short	0x0000
        /*0034*/ 	.byte	0x00, 0xf5, 0x21, 0x00


	//----- nvinfo : EIATTR_SPARSE_MMA_MASK
	.align		4
.L_20:
        /*0038*/ 	.byte	0x03, 0x50
        /*003a*/ 	.short	0x0000


	//----- nvinfo : EIATTR_MAXREG_COUNT
	.align		4
        /*003c*/ 	.byte	0x03, 0x1b
        /*003e*/ 	.short	0x00ff


	//----- nvinfo : EIATTR_MERCURY_ISA_VERSION
	.align		4
        /*0040*/ 	.byte	0x03, 0x5f
        /*0042*/ 	.short	0x0101


	//----- nvinfo : EIATTR_VRC_CTA_INIT_COUNT
	.align		4
        /*0044*/ 	.byte	0x02, 0x4a
	.zero		1
	.zero		1


	//----- nvinfo : EIATTR_EXIT_INSTR_OFFSETS
	.align		4
        /*0048*/ 	.byte	0x04, 0x1c
        /*004a*/ 	.short	(.L_22 - .L_21)


	//   ....[0]....
.L_21:
        /*004c*/ 	.word	0x00000040


	//   ....[1]....
        /*0050*/ 	.word	0x00005290


	//----- nvinfo : EIATTR_CRS_STACK_SIZE
	.align		4
.L_22:
        /*0054*/ 	.byte	0x04, 0x1e
        /*0056*/ 	.short	(.L_24 - .L_23)
.L_23:
        /*0058*/ 	.word	0x00000000


	//----- nvinfo : EIATTR_CBANK_PARAM_SIZE
	.align		4
.L_24:
        /*005c*/ 	.byte	0x03, 0x19
        /*005e*/ 	.short	0x0018


	//----- nvinfo : EIATTR_PARAM_CBANK
	.align		4
        /*0060*/ 	.byte	0x04, 0x0a
        /*0062*/ 	.short	(.L_26 - .L_25)
	.align		4
.L_25:
        /*0064*/ 	.word	index@(.nv.constant0._Z19choose_move_playerBPKiiPi)
        /*0068*/ 	.short	0x0380
        /*006a*/ 	.short	0x0018


	//----- nvinfo : EIATTR_SW_WAR
	.align		4
.L_26:
        /*006c*/ 	.byte	0x04, 0x36
        /*006e*/ 	.short	(.L_28 - .L_27)
.L_27:
        /*0070*/ 	.word	0x00000008
.L_28:


//--------------------- .nv.info._Z19choose_move_playerAPKiiPi --------------------------
	.section	.nv.info._Z19choose_move_playerAPKiiPi,"",@"SHT_CUDA_INFO"
	.sectionflags	@""
	.align	4


	//----- nvinfo : EIATTR_CUDA_API_VERSION
	.align		4
        /*0000*/ 	.byte	0x04, 0x37
        /*0002*/ 	.short	(.L_30 - .L_29)
.L_29:
        /*0004*/ 	.word	0x00000082


	//----- nvinfo : EIATTR_KPARAM_INFO
	.align		4
.L_30:
        /*0008*/ 	.byte	0x04, 0x17
        /*000a*/ 	.short	(.L_32 - .L_31)
.L_31:
        /*000c*/ 	.word	0x00000000
        /*0010*/ 	.short	0x0002
        /*0012*/ 	.short	0x0010
        /*0014*/ 	.byte	0x00, 0xf5, 0x21, 0x00


	//----- nvinfo : EIATTR_KPARAM_INFO
	.align		4
.L_32:
        /*0018*/ 	.byte	0x04, 0x17
        /*001a*/ 	.short	(.L_34 - .L_33)
.L_33:
        /*001c*/ 	.word	0x00000000
        /*0020*/ 	.short	0x0001
        /*0022*/ 	.short	0x0008
        /*0024*/ 	.byte	0x00, 0xf0, 0x11, 0x00


	//----- nvinfo : EIATTR_KPARAM_INFO
	.align		4
.L_34:
        /*0028*/ 	.byte	0x04, 0x17
        /*002a*/ 	.short	(.L_36 - .L_35)
.L_35:
        /*002c*/ 	.word	0x00000000
        /*0030*/ 	.short	0x0000
        /*0032*/ 	.short	0x0000
        /*0034*/ 	.byte	0x00, 0xf5, 0x21, 0x00


	//----- nvinfo : EIATTR_SPARSE_MMA_MASK
	.align		4
.L_36:
        /*0038*/ 	.byte	0x03, 0x50
        /*003a*/ 	.short	0x0000


	//----- nvinfo : EIATTR_MAXREG_COUNT
	.align		4
        /*003c*/ 	.byte	0x03, 0x1b
        /*003e*/ 	.short	0x00ff


	//----- nvinfo : EIATTR_MERCURY_ISA_VERSION
	.align		4
        /*0040*/ 	.byte	0x03, 0x5f
        /*0042*/ 	.short	0x0101


	//----- nvinfo : EIATTR_VRC_CTA_INIT_COUNT
	.align		4
        /*0044*/ 	.byte	0x02, 0x4a
	.zero		1
	.zero		1


	//----- nvinfo : EIATTR_EXIT_INSTR_OFFSETS
	.align		4
        /*0048*/ 	.byte	0x04, 0x1c
        /*004a*/ 	.short	(.L_38 - .L_37)


	//   ....[0]....
.L_37:
        /*004c*/ 	.word	0x00000040


	//   ....[1]....
        /*0050*/ 	.word	0x00005240


	//----- nvinfo : EIATTR_INDIRECT_BRANCH_TARGETS
	.align		4
.L_38:
        /*0054*/ 	.byte	0x04, 0x34
        /*0056*/ 	.short	(.L_40 - .L_39)


	//   ....[0]....
.L_39:
        /*0058*/ 	.word	.L_x_85@srel
        /*005c*/ 	.short	0x0
        /*005e*/ 	.short	0x0
        /*0060*/ 	.word	0x4
        /*0064*/ 	.word	.L_x_83@srel
        /*0068*/ 	.word	.L_x_87@srel
        /*006c*/ 	.word	.L_x_44@srel
        /*0070*/ 	.word	.L_x_87@srel


	//----- nvinfo : EIATTR_CRS_STACK_SIZE
	.align		4
.L_40:
        /*0074*/ 	.byte	0x04, 0x1e
        /*0076*/ 	.short	(.L_42 - .L_41)
.L_41:
        /*0078*/ 	.word	0x00000000


	//----- nvinfo : EIATTR_CBANK_PARAM_SIZE
	.align		4
.L_42:
        /*007c*/ 	.byte	0x03, 0x19
        /*007e*/ 	.short	0x0018


	//----- nvinfo : EIATTR_PARAM_CBANK
	.align		4
        /*0080*/ 	.byte	0x04, 0x0a
        /*0082*/ 	.short	(.L_44 - .L_43)
	.align		4
.L_43:
        /*0084*/ 	.word	index@(.nv.constant0._Z19choose_move_playerAPKiiPi)
        /*0088*/ 	.short	0x0380
        /*008a*/ 	.short	0x0018


	//----- nvinfo : EIATTR_SW_WAR
	.align		4
.L_44:
        /*008c*/ 	.byte	0x04, 0x36
        /*008e*/ 	.short	(.L_46 - .L_45)
.L_45:
        /*0090*/ 	.word	0x00000008
.L_46:


//--------------------- .nv.callgraph             --------------------------
	.section	.nv.callgraph,"",@"SHT_CUDA_CALLGRAPH"
	.align	4
	.sectionentsize	8
	.align		4
        /*0000*/ 	.word	0x00000000
	.align		4
        /*0004*/ 	.word	0xffffffff
	.align		4
        /*0008*/ 	.word	0x00000000
	.align		4
        /*000c*/ 	.word	0xfffffffe
	.align		4
        /*0010*/ 	.word	0x00000000
	.align		4
        /*0014*/ 	.word	0xfffffffd
	.align		4
        /*0018*/ 	.word	0x00000000
	.align		4
        /*001c*/ 	.word	0xfffffffc


//--------------------- .nv.constant3             --------------------------
	.section	.nv.constant3,"a",@progbits
	.align	4
.nv.constant3:
	.type		WIN_LINES,@object
	.size		WIN_LINES,(.L_0 - WIN_LINES)
WIN_LINES:
        /*0000*/ 	.byte	0x00, 0x00, 0x00, 0x00, 0x01, 0x00, 0x00, 0x00, 0x02, 0x00, 0x00, 0x00, 0x03, 0x00, 0x00, 0x00
        /*0010*/ 	.byte	0x04, 0x00, 0x00, 0x00, 0x05, 0x00, 0x00, 0x00, 0x06, 0x00, 0x00, 0x00, 0x07, 0x00, 0x00, 0x00
        /*0020*/ 	.byte	0x08, 0x00, 0x00, 0x00, 0x00, 0x00, 0x00, 0x00, 0x03, 0x00, 0x00, 0x00, 0x06, 0x00, 0x00, 0x00
        /*0030*/ 	.byte	0x01, 0x00, 0x00, 0x00, 0x04, 0x00, 0x00, 0x00, 0x07, 0x00, 0x00, 0x00, 0x02, 0x00, 0x00, 0x00
        /*0040*/ 	.byte	0x05, 0x00, 0x00, 0x00, 0x08, 0x00, 0x00, 0x00, 0x00, 0x00, 0x00, 0x00, 0x04, 0x00, 0x00, 0x00
        /*0050*/ 	.byte	0x08, 0x00, 0x00, 0x00, 0x02, 0x00, 0x00, 0x00, 0x04, 0x00, 0x00, 0x00, 0x06, 0x00, 0x00, 0x00
.L_0:


//--------------------- .nv.constant2._Z19choose_move_playerAPKiiPi --------------------------
	.section	.nv.constant2._Z19choose_move_playerAPKiiPi,"a",@progbits
	.sectionflags	@""
	.align	4
.nv.constant2._Z19choose_move_playerAPKiiPi:
        /*0000*/ 	.byte	0xa0, 0x51, 0x00, 0x00, 0x90, 0x51, 0x00, 0x00, 0x00, 0x52, 0x00, 0x00, 0x90, 0x51, 0x00, 0x00


//--------------------- .text._Z19choose_move_playerBPKiiPi --------------------------
	.section	.text._Z19choose_move_playerBPKiiPi,"ax",@progbits
	.align	128
        .global         _Z19choose_move_playerBPKiiPi
        .type           _Z19choose_move_playerBPKiiPi,@function
        .size           _Z19choose_move_playerBPKiiPi,(.L_x_90 - _Z19choose_move_playerBPKiiPi)
        .other          _Z19choose_move_playerBPKiiPi,@"STO_CUDA_ENTRY STV_DEFAULT"
_Z19choose_move_playerBPKiiPi:
.text._Z19choose_move_playerBPKiiPi:
[----:B------:R-:W0:Y:S01]  /*0000*/  LDC R1, c[0x0][0x37c] ;  /* 0x0000df00ff017b82 */ /* 0x000e220000000800 */
[----:B------:R-:W1:Y:S01]  /*0010*/  S2R R15, SR_TID.X ;  /* 0x00000000000f7919 */ /* 0x000e620000002100 */
[----:B0-----:R-:W-:Y:S01]  /*0020*/  VIADD R1, R1, 0xffffffd8 ;  /* 0xffffffd801017836 */ /* 0x001fe20000000000 */
[----:B-1----:R-:W-:-:S13]  /*0030*/  ISETP.GT.U32.AND P0, PT, R15, 0x8, PT ;  /* 0x000000080f00780c */ /* 0x002fda0003f04070 */
[----:B------:R-:W-:Y:S05]  /*0040*/  @P0 EXIT ;  /* 0x000000000000094d */ /* 0x000fea0003800000 */
[----:B------:R-:W0:Y:S01]  /*0050*/  LDC.64 R2, c[0x0][0x380] ;  /* 0x0000e000ff027b82 */ /* 0x000e220000000a00 */
[----:B------:R-:W1:Y:S01]  /*0060*/  LDCU.64 UR4, c[0x0][0x358] ;  /* 0x00006b00ff0477ac */ /* 0x000e620008000a00 */
[----:B0-----:R-:W-:-:S06]  /*0070*/  IMAD.WIDE.U32 R2, R15, 0x4, R2 ;  /* 0x000000040f027825 */ /* 0x001fcc00078e0002 */
[----:B-1----:R-:W2:Y:S01]  /*0080*/  LDG.E R2, desc[UR4][R2.64] ;  /* 0x0000000402027981 */ /* 0x002ea2000c1e1900 */
[----:B------:R-:W-:Y:S01]  /*0090*/  BSSY.RECONVERGENT B0, `(.L_x_0) ;  /* 0x000051c000007945 */ /* 0x000fe20003800200 */
[----:B------:R-:W-:Y:S01]  /*00a0*/  IMAD.MOV.U32 R5, RZ, RZ, -0x3e8 ;  /* 0xfffffc18ff057424 */ /* 0x000fe200078e00ff */
[----:B--2---:R-:W-:-:S13]  /*00b0*/  ISETP.NE.AND P0, PT, R2, RZ, PT ;  /* 0x000000ff0200720c */ /* 0x004fda0003f05270 */
[----:B------:R-:W-:Y:S05]  /*00c0*/  @P0 BRA `(.L_x_1) ;  /* 0x0000005000400947 */ /* 0x000fea0003800000 */
[----:B------:R-:W0:Y:S08]  /*00d0*/  LDC.64 R18, c[0x0][0x380] ;  /* 0x0000e000ff127b82 */ /* 0x000e300000000a00 */
[----:B------:R-:W1:Y:S08]  /*00e0*/  LDC.64 R2, c[0x3][RZ] ;  /* 0x00c00000ff027b82 */ /* 0x000e700000000a00 */
[----:B------:R-:W2:Y:S01]  /*00f0*/  LDC R17, c[0x3][0x8] ;  /* 0x00c00200ff117b82 */ /* 0x000ea20000000800 */
[----:B0-----:R-:W3:Y:S07]  /*0100*/  LDG.E R6, desc[UR4][R18.64] ;  /* 0x0000000412067981 */ /* 0x001eee000c1e1900 */
[----:B------:R-:W0:Y:S01]  /*0110*/  LDC R16, c[0x0][0x388] ;  /* 0x0000e200ff107b82 */ /* 0x000e220000000800 */
[----:B------:R-:W3:Y:S04]  /*0120*/  LDG.E R7, desc[UR4][R18.64+0x4] ;  /* 0x0000040412077981 */ /* 0x000ee8000c1e1900 */
[----:B------:R-:W4:Y:S04]  /*0130*/  LDG.E R8, desc[UR4][R18.64+0x8] ;  /* 0x0000080412087981 */ /* 0x000f28000c1e1900 */
[----:B------:R-:W4:Y:S04]  /*0140*/  LDG.E R9, desc[UR4][R18.64+0xc] ;  /* 0x00000c0412097981 */ /* 0x000f28000c1e1900 */
[----:B------:R-:W5:Y:S04]  /*0150*/  LDG.E R10, desc[UR4][R18.64+0x10] ;  /* 0x00001004120a7981 */ /* 0x000f68000c1e1900 */
[----:B------:R-:W5:Y:S04]  /*0160*/  LDG.E R11, desc[UR4][R18.64+0x14] ;  /* 0x00001404120b7981 */ /* 0x000f68000c1e1900 */
[----:B------:R-:W5:Y:S04]  /*0170*/  LDG.E R12, desc[UR4][R18.64+0x18] ;  /* 0x00001804120c7981 */ /* 0x000f68000c1e1900 */
[----:B------:R-:W5:Y:S04]  /*0180*/  LDG.E R13, desc[UR4][R18.64+0x1c] ;  /* 0x00001c04120d7981 */ /* 0x000f68000c1e1900 */
[----:B------:R-:W5:Y:S01]  /*0190*/  LDG.E R14, desc[UR4][R18.64+0x20] ;  /* 0x00002004120e7981 */ /* 0x000f62000c1e1900 */
[----:B------:R-:W-:-:S04]  /*01a0*/  IMAD.MOV.U32 R0, RZ, RZ, R1 ;  /* 0x000000ffff007224 */ /* 0x000fc800078e0001 */
[--C-:B------:R-:W-:Y:S01]  /*01b0*/  IMAD R5, R15, 0x4, R0.reuse ;  /* 0x000000040f057824 */ /* 0x100fe200078e0200 */
[----:B--2---:R-:W-:Y:S01]  /*01c0*/  LEA R4, R17, R0, 0x2 ;  /* 0x0000000011047211 */ /* 0x004fe200078e10ff */
[--C-:B-1----:R-:W-:Y:S02]  /*01d0*/  IMAD R2, R2, 0x4, R0.reuse ;  /* 0x0000000402027824 */ /* 0x102fe400078e0200 */
[----:B------:R-:W-:Y:S01]  /*01e0*/  IMAD R3, R3, 0x4, R0 ;  /* 0x0000000403037824 */ /* 0x000fe200078e0200 */
[----:B---3--:R1:W-:Y:S04]  /*01f0*/  STL.64 [R1], R6 ;  /* 0x0000000601007387 */ /* 0x0083e80000100a00 */
[----:B----4-:R2:W-:Y:S04]  /*0200*/  STL.64 [R1+0x8], R8 ;  /* 0x0000080801007387 */ /* 0x0105e80000100a00 */
[----:B-----5:R3:W-:Y:S04]  /*0210*/  STL.64 [R1+0x10], R10 ;  /* 0x0000100a01007387 */ /* 0x0207e80000100a00 */
[----:B------:R3:W-:Y:S04]  /*0220*/  STL.64 [R1+0x18], R12 ;  /* 0x0000180c01007387 */ /* 0x0007e80000100a00 */
[----:B------:R3:W-:Y:S04]  /*0230*/  STL [R1+0x20], R14 ;  /* 0x0000200e01007387 */ /* 0x0007e80000100800 */
[----:B0-----:R3:W-:Y:S04]  /*0240*/  STL [R5], R16 ;  /* 0x0000001005007387 */ /* 0x0017e80000100800 */
[----:B-1----:R-:W4:Y:S04]  /*0250*/  LDL R6, [R2] ;  /* 0x0000000002067983 */ /* 0x002f280000100800 */
[----:B------:R-:W4:Y:S04]  /*0260*/  LDL R7, [R3] ;  /* 0x0000000003077983 */ /* 0x000f280000100800 */
[----:B--2---:R-:W4:Y:S01]  /*0270*/  LDL R8, [R4] ;  /* 0x0000000004087983 */ /* 0x004f220000100800 */
[----:B------:R-:W-:Y:S01]  /*0280*/  BSSY.RECONVERGENT B1, `(.L_x_2) ;  /* 0x0000071000017945 */ /* 0x000fe20003800200 */
[----:B----4-:R-:W-:Y:S01]  /*0290*/  IADD3 R6, PT, PT, R8, R7, R6 ;  /* 0x0000000708067210 */ /* 0x010fe20007ffe006 */
[----:B------:R-:W-:-:S03]  /*02a0*/  IMAD.MOV.U32 R7, RZ, RZ, -0x1 ;  /* 0xffffffffff077424 */ /* 0x000fc600078e00ff */
[----:B------:R-:W-:-:S13]  /*02b0*/  ISETP.NE.AND P0, PT, R6, -0x3, PT ;  /* 0xfffffffd0600780c */ /* 0x000fda0003f05270 */
[----:B---3--:R-:W-:Y:S05]  /*02c0*/  @!P0 BRA `(.L_x_3) ;  /* 0x0000000400b08947 */ /* 0x008fea0003800000 */
[----:B------:R-:W-:Y:S01]  /*02d0*/  ISETP.NE.AND P0, PT, R6, 0x3, PT ;  /* 0x000000030600780c */ /* 0x000fe20003f05270 */
[----:B------:R-:W-:-:S12]  /*02e0*/  IMAD.MOV.U32 R7, RZ, RZ, 0x1 ;  /* 0x00000001ff077424 */ /* 0x000fd800078e00ff */
[----:B------:R-:W-:Y:S05]  /*02f0*/  @!P0 BRA `(.L_x_3) ;  /* 0x0000000400a48947 */ /* 0x000fea0003800000 */
[----:B------:R-:W0:Y:S08]  /*0300*/  LDC R5, c[0x3][0xc] ;  /* 0x00c00300ff057b82 */ /* 0x000e300000000800 */
[----:B------:R-:W1:Y:S01]  /*0310*/  LDC.64 R6, c[0x3][0x10] ;  /* 0x00c00400ff067b82 */ /* 0x000e620000000a00 */
[----:B0-----:R-:W-:-:S06]  /*0320*/  IMAD R5, R5, 0x4, R0 ;  /* 0x0000000405057824 */ /* 0x001fcc00078e0200 */
[----:B------:R-:W2:Y:S01]  /*0330*/  LDL R5, [R5] ;  /* 0x0000000005057983 */ /* 0x000ea20000100800 */
[--C-:B-1----:R-:W-:Y:S02]  /*0340*/  IMAD R6, R6, 0x4, R0.reuse ;  /* 0x0000000406067824 */ /* 0x102fe400078e0200 */
[----:B------:R-:W-:-:S04]  /*0350*/  IMAD R8, R7, 0x4, R0 ;  /* 0x0000000407087824 */ /* 0x000fc800078e0200 */
[----:B------:R-:W2:Y:S04]  /*0360*/  LDL R6, [R6] ;  /* 0x0000000006067983 */ /* 0x000ea80000100800 */
[----:B------:R-:W2:Y:S01]  /*0370*/  LDL R8, [R8] ;  /* 0x0000000008087983 */ /* 0x000ea20000100800 */
[----:B------:R-:W-:Y:S01]  /*0380*/  IMAD.MOV.U32 R7, RZ, RZ, -0x1 ;  /* 0xffffffffff077424 */ /* 0x000fe200078e00ff */
[----:B--2---:R-:W-:-:S04]  /*0390*/  IADD3 R9, PT, PT, R8, R6, R5 ;  /* 0x0000000608097210 */ /* 0x004fc80007ffe005 */
[----:B------:R-:W-:-:S13]  /*03a0*/  ISETP.NE.AND P0, PT, R9, -0x3, PT ;  /* 0xfffffffd0900780c */ /* 0x000fda0003f05270 */
[----:B------:R-:W-:Y:S05]  /*03b0*/  @!P0 BRA `(.L_x_3) ;  /* 0x0000000400748947 */ /* 0x000fea0003800000 */
[----:B------:R-:W-:Y:S01]  /*03c0*/  ISETP.NE.AND P0, PT, R9, 0x3, PT ;  /* 0x000000030900780c */ /* 0x000fe20003f05270 */
[----:B------:R-:W-:-:S12]  /*03d0*/  HFMA2 R7, -RZ, RZ, 0, 5.9604644775390625e-08 ;  /* 0x00000001ff077431 */ /* 0x000fd800000001ff */
        /* <DEDUP_REMOVED lines=14> */
[----:B------:R-:W-:-:S12]  /*04c0*/  IMAD.MOV.U32 R7, RZ, RZ, 0x1 ;  /* 0x00000001ff077424 */ /* 0x000fd800078e00ff */
[----:B------:R-:W-:Y:S05]  /*04d0*/  @!P0 BRA `(.L_x_3) ;  /* 0x00000004002c8947 */ /* 0x000fea0003800000 */
[----:B------:R-:W0:Y:S08]  /*04e0*/  LDC R5, c[0x3][0x24] ;  /* 0x00c00900ff057b82 */ /* 0x000e300000000800 */
[----:B------:R-:W1:Y:S01]  /*04f0*/  LDC.64 R6, c[0x3][0x28] ;  /* 0x00c00a00ff067b82 */ /* 0x000e620000000a00 */
[----:B0-----:R-:W-:-:S06]  /*0500*/  IMAD R5, R5, 0x4, R0 ;  /* 0x0000000405057824 */ /* 0x001fcc00078e0200 */
[----:B------:R-:W2:Y:S01]  /*0510*/  LDL R5, [R5] ;  /* 0x0000000005057983 */ /* 0x000ea20000100800 */
[----:B-1----:R-:W-:Y:S01]  /*0520*/  LEA R6, R6, R0, 0x2 ;  /* 0x0000000006067211 */ /* 0x002fe200078e10ff */
[----:B------:R-:W-:-:S05]  /*0530*/  IMAD R8, R7, 0x4, R0 ;  /* 0x0000000407087824 */ /* 0x000fca00078e0200 */
        /* <DEDUP_REMOVED lines=17> */
[----:B------:R-:W-:Y:S02]  /*0650*/  MOV R7, 0xffffffff ;  /* 0xffffffff00077802 */ /* 0x000fe40000000f00 */
        /* <DEDUP_REMOVED lines=23> */
[----:B0-----:R-:W-:-:S06]  /*07d0*/  LEA R8, R5, R0, 0x2 ;  /* 0x0000000005087211 */ /* 0x001fcc00078e10ff */
        /* <DEDUP_REMOVED lines=16> */
[----:B-1----:R-:W-:Y:S01]  /*08e0*/  IMAD R6, R6, 0x4, R0 ;  /* 0x0000000406067824 */ /* 0x002fe200078e0200 */
[----:B------:R-:W-:-:S05]  /*08f0*/  LEA R8, R7, R0, 0x2 ;  /* 0x0000000007087211 */ /* 0x000fca00078e10ff */
        /* <DEDUP_REMOVED lines=8> */
[----:B------:R-:W-:-:S07]  /*0980*/  @P0 IMAD.MOV.U32 R7, RZ, RZ, RZ ;  /* 0x000000ffff070224 */ /* 0x000fce00078e00ff */
.L_x_3:
[----:B------:R-:W-:Y:S05]  /*0990*/  BSYNC.RECONVERGENT B1 ;  /* 0x0000000000017941 */ /* 0x000fea0003800200 */
.L_x_2:
[----:B------:R-:W-:Y:S01]  /*09a0*/  ISETP.NE.AND P0, PT, R7, R16, PT ;  /* 0x000000100700720c */ /* 0x000fe20003f05270 */
[----:B------:R-:W-:-:S12]  /*09b0*/  IMAD.MOV.U32 R5, RZ, RZ, 0x64 ;  /* 0x00000064ff057424 */ /* 0x000fd800078e00ff */
[----:B------:R-:W-:Y:S05]  /*09c0*/  @!P0 BRA `(.L_x_1) ;  /* 0x0000004800008947 */ /* 0x000fea0003800000 */
[----:B------:R-:W2:Y:S01]  /*09d0*/  LDL R5, [R1] ;  /* 0x0000000001057983 */ /* 0x000ea20000100800 */
[----:B------:R-:W-:Y:S01]  /*09e0*/  BSSY.RECONVERGENT B1, `(.L_x_4) ;  /* 0x000007e000017945 */ /* 0x000fe20003800200 */
[----:B------:R-:W-:Y:S01]  /*09f0*/  IMAD.MOV R6, RZ, RZ, -R16 ;  /* 0x000000ffff067224 */ /* 0x000fe200078e0a10 */
[----:B--2---:R-:W-:Y:S01]  /*0a00*/  ISETP.NE.AND P0, PT, R5, RZ, PT ;  /* 0x000000ff0500720c */ /* 0x004fe20003f05270 */
[----:B------:R-:W-:-:S12]  /*0a10*/  IMAD.MOV.U32 R5, RZ, RZ, RZ ;  /* 0x000000ffff057224 */ /* 0x000fd800078e00ff */
[----:B------:R-:W-:Y:S05]  /*0a20*/  @P0 BRA `(.L_x_5) ;  /* 0x0000000400e40947 */ /* 0x000fea0003800000 */
[----:B------:R0:W-:Y:S04]  /*0a30*/  STL [R1], R6 ;  /* 0x0000000601007387 */ /* 0x0001e80000100800 */
[----:B------:R-:W2:Y:S04]  /*0a40*/  LDL R5, [R2] ;  /* 0x0000000002057983 */ /* 0x000ea80000100800 */
[----:B------:R-:W2:Y:S04]  /*0a50*/  LDL R8, [R3] ;  /* 0x0000000003087983 */ /* 0x000ea80000100800 */
[----:B------:R-:W2:Y:S01]  /*0a60*/  LDL R7, [R4] ;  /* 0x0000000004077983 */ /* 0x000ea20000100800 */
[----:B------:R-:W-:Y:S01]  /*0a70*/  BSSY.RECONVERGENT B2, `(.L_x_6) ;  /* 0x0000071000027945 */ /* 0x000fe20003800200 */
[----:B--2---:R-:W-:-:S02]  /*0a80*/  IADD3 R5, PT, PT, R7, R8, R5 ;  /* 0x0000000807057210 */ /* 0x004fc40007ffe005 */
[----:B------:R-:W-:Y:S02]  /*0a90*/  MOV R7, 0xffffffff ;  /* 0xffffffff00077802 */ /* 0x000fe40000000f00 */
[----:B------:R-:W-:-:S13]  /*0aa0*/  ISETP.NE.AND P0, PT, R5, -0x3, PT ;  /* 0xfffffffd0500780c */ /* 0x000fda0003f05270 */
[----:B0-----:R-:W-:Y:S05]  /*0ab0*/  @!P0 BRA `(.L_x_7) ;  /* 0x0000000400b08947 */ /* 0x001fea0003800000 */
[----:B------:R-:W-:Y:S01]  /*0ac0*/  ISETP.NE.AND P0, PT, R5, 0x3, PT ;  /* 0x000000030500780c */ /* 0x000fe20003f05270 */
[----:B------:R-:W-:-:S12]  /*0ad0*/  IMAD.MOV.U32 R7, RZ, RZ, 0x1 ;  /* 0x00000001ff077424 */ /* 0x000fd800078e00ff */
[----:B------:R-:W-:Y:S05]  /*0ae0*/  @!P0 BRA `(.L_x_7) ;  /* 0x0000000400a48947 */ /* 0x000fea0003800000 */
[----:B------:R-:W0:Y:S08]  /*0af0*/  LDC.64 R10, c[0x3][0x10] ;  /* 0x00c00400ff0a7b82 */ /* 0x000e300000000a00 */
[----:B------:R-:W1:Y:S01]  /*0b00*/  LDC R5, c[0x3][0xc] ;  /* 0x00c00300ff057b82 */ /* 0x000e620000000800 */
[--C-:B0-----:R-:W-:Y:S02]  /*0b10*/  IMAD R8, R10, 0x4, R0.reuse ;  /* 0x000000040a087824 */ /* 0x101fe400078e0200 */
[----:B------:R-:W-:-:S04]  /*0b20*/  IMAD R11, R11, 0x4, R0 ;  /* 0x000000040b0b7824 */ /* 0x000fc800078e0200 */
[----:B------:R-:W2:Y:S01]  /*0b30*/  LDL R8, [R8] ;  /* 0x0000000008087983 */ /* 0x000ea20000100800 */
[----:B-1----:R-:W-:-:S03]  /*0b40*/  IMAD R9, R5, 0x4, R0 ;  /* 0x0000000405097824 */ /* 0x002fc600078e0200 */
[----:B------:R-:W2:Y:S04]  /*0b50*/  LDL R7, [R11] ;  /* 0x000000000b077983 */ /* 0x000ea80000100800 */
[----:B------:R-:W2:Y:S02]  /*0b60*/  LDL R5, [R9] ;  /* 0x0000000009057983 */ /* 0x000ea40000100800 */
[----:B--2---:R-:W-:-:S04]  /*0b70*/  IADD3 R5, PT, PT, R7, R8, R5 ;  /* 0x0000000807057210 */ /* 0x004fc80007ffe005 */
[----:B------:R-:W-:Y:S01]  /*0b80*/  ISETP.NE.AND P0, PT, R5, -0x3, PT ;  /* 0xfffffffd0500780c */ /* 0x000fe20003f05270 */
[----:B------:R-:W-:-:S12]  /*0b90*/  IMAD.MOV.U32 R7, RZ, RZ, -0x1 ;  /* 0xffffffffff077424 */ /* 0x000fd800078e00ff */
[----:B------:R-:W-:Y:S05]  /*0ba0*/  @!P0 BRA `(.L_x_7) ;  /* 0x0000000400748947 */ /* 0x000fea0003800000 */
[----:B------:R-:W-:Y:S01]  /*0bb0*/  ISETP.NE.AND P0, PT, R5, 0x3, PT ;  /* 0x000000030500780c */ /* 0x000fe20003f05270 */
[----:B------:R-:W-:-:S12]  /*0bc0*/  IMAD.MOV.U32 R7, RZ, RZ, 0x1 ;  /* 0x00000001ff077424 */ /* 0x000fd800078e00ff */
[----:B------:R-:W-:Y:S05]  /*0bd0*/  @!P0 BRA `(.L_x_7) ;  /* 0x0000000400688947 */ /* 0x000fea0003800000 */
[----:B------:R-:W0:Y:S08]  /*0be0*/  LDC.64 R8, c[0x3][0x18] ;  /* 0x00c00600ff087b82 */ /* 0x000e300000000a00 */
[----:B------:R-:W1:Y:S01]  /*0bf0*/  LDC R5, c[0x3][0x20] ;  /* 0x00c00800ff057b82 */ /* 0x000e620000000800 */
[--C-:B0-----:R-:W-:Y:S02]  /*0c00*/  IMAD R10, R8, 0x4, R0.reuse ;  /* 0x00000004080a7824 */ /* 0x101fe400078e0200 */
[----:B------:R-:W-:Y:S01]  /*0c10*/  IMAD R8, R9, 0x4, R0 ;  /* 0x0000000409087824 */ /* 0x000fe200078e0200 */
[----:B-1----:R-:W-:-:S05]  /*0c20*/  LEA R11, R5, R0, 0x2 ;  /* 0x00000000050b7211 */ /* 0x002fca00078e10ff */
[----:B------:R-:W2:Y:S04]  /*0c30*/  LDL R8, [R8] ;  /* 0x0000000008087983 */ /* 0x000ea80000100800 */
        /* <DEDUP_REMOVED lines=11> */
[----:B0-----:R-:W-:Y:S01]  /*0cf0*/  IMAD R8, R10, 0x4, R0 ;  /* 0x000000040a087824 */ /* 0x001fe200078e0200 */
[----:B------:R-:W-:-:S05]  /*0d00*/  LEA R11, R11, R0, 0x2 ;  /* 0x000000000b0b7211 */ /* 0x000fca00078e10ff */
        /* <DEDUP_REMOVED lines=14> */
[----:B------:R-:W-:-:S02]  /*0df0*/  IMAD R8, R9, 0x4, R0 ;  /* 0x0000000409087824 */ /* 0x000fc400078e0200 */
[----:B-1----:R-:W-:-:S04]  /*0e00*/  IMAD R11, R5, 0x4, R0 ;  /* 0x00000004050b7824 */ /* 0x002fc800078e0200 */
        /* <DEDUP_REMOVED lines=8> */
[----:B------:R-:W-:-:S12]  /*0e90*/  HFMA2 R7, -RZ, RZ, 0, 5.9604644775390625e-08 ;  /* 0x00000001ff077431 */ /* 0x000fd800000001ff */
        /* <DEDUP_REMOVED lines=18> */
[----:B0-----:R-:W-:Y:S01]  /*0fc0*/  LEA R10, R8, R0, 0x2 ;  /* 0x00000000080a7211 */ /* 0x001fe200078e10ff */
[----:B------:R-:W-:-:S06]  /*0fd0*/  IMAD R8, R9, 0x4, R0 ;  /* 0x0000000409087824 */ /* 0x000fcc00078e0200 */
        /* <DEDUP_REMOVED lines=20> */
[----:B------:R-:W-:Y:S02]  /*1120*/  ISETP.NE.AND P0, PT, R5, -0x3, PT ;  /* 0xfffffffd0500780c */ /* 0x000fe40003f05270 */
[----:B------:R-:W-:-:S11]  /*1130*/  MOV R7, 0xffffffff ;  /* 0xffffffff00077802 */ /* 0x000fd60000000f00 */
[----:B------:R-:W-:Y:S05]  /*1140*/  @!P0 BRA `(.L_x_7) ;  /* 0x00000000000c8947 */ /* 0x000fea0003800000 */
[----:B------:R-:W-:Y:S01]  /*1150*/  ISETP.NE.AND P0, PT, R5, 0x3, PT ;  /* 0x000000030500780c */ /* 0x000fe20003f05270 */
[----:B------:R-:W-:-:S12]  /*1160*/  IMAD.MOV.U32 R7, RZ, RZ, 0x1 ;  /* 0x00000001ff077424 */ /* 0x000fd800078e00ff */
[----:B------:R-:W-:-:S07]  /*1170*/  @P0 IMAD.MOV.U32 R7, RZ, RZ, RZ ;  /* 0x000000ffff070224 */ /* 0x000fce00078e00ff */
.L_x_7:
[----:B------:R-:W-:Y:S05]  /*1180*/  BSYNC.RECONVERGENT B2 ;  /* 0x0000000000027941 */ /* 0x000fea0003800200 */
.L_x_6:
[----:B------:R0:W-:Y:S01]  /*1190*/  STL [R1], RZ ;  /* 0x000000ff01007387 */ /* 0x0001e20000100800 */
[----:B------:R-:W-:-:S04]  /*11a0*/  ISETP.NE.AND P0, PT, R7, R6, PT ;  /* 0x000000060700720c */ /* 0x000fc80003f05270 */
[----:B------:R-:W-:-:S09]  /*11b0*/  SEL R5, RZ, 0x1, P0 ;  /* 0x00000001ff057807 */ /* 0x000fd20000000000 */
.L_x_5:
[----:B------:R-:W-:Y:S05]  /*11c0*/  BSYNC.RECONVERGENT B1 ;  /* 0x0000000000017941 */ /* 0x000fea0003800200 */
.L_x_4:
[----:B------:R-:W2:Y:S01]  /*11d0*/  LDL R7, [R1+0x4] ;  /* 0x0000040001077983 */ /* 0x000ea20000100800 */
[----:B------:R-:W-:Y:S01]  /*11e0*/  BSSY.RECONVERGENT B1, `(.L_x_8) ;  /* 0x000007c000017945 */ /* 0x000fe20003800200 */
[----:B--2---:R-:W-:-:S13]  /*11f0*/  ISETP.NE.AND P0, PT, R7, RZ, PT ;  /* 0x000000ff0700720c */ /* 0x004fda0003f05270 */
[----:B------:R-:W-:Y:S05]  /*1200*/  @P0 BRA `(.L_x_9) ;  /* 0x0000000400e40947 */ /* 0x000fea0003800000 */
[----:B------:R1:W-:Y:S04]  /*1210*/  STL [R1+0x4], R6 ;  /* 0x0000040601007387 */ /* 0x0003e80000100800 */
[----:B------:R-:W2:Y:S04]  /*1220*/  LDL R7, [R2] ;  /* 0x0000000002077983 */ /* 0x000ea80000100800 */
[----:B------:R-:W2:Y:S04]  /*1230*/  LDL R8, [R3] ;  /* 0x0000000003087983 */ /* 0x000ea80000100800 */
[----:B------:R-:W2:Y:S01]  /*1240*/  LDL R9, [R4] ;  /* 0x0000000004097983 */ /* 0x000ea20000100800 */
[----:B------:R-:W-:Y:S01]  /*1250*/  BSSY.RECONVERGENT B2, `(.L_x_10) ;  /* 0x0000071000027945 */ /* 0x000fe20003800200 */
[----:B--2---:R-:W-:Y:S01]  /*1260*/  IADD3 R7, PT, PT, R9, R8, R7 ;  /* 0x0000000809077210 */ /* 0x004fe20007ffe007 */
[----:B------:R-:W-:-:S03]  /*1270*/  IMAD.MOV.U32 R9, RZ, RZ, -0x1 ;  /* 0xffffffffff097424 */ /* 0x000fc600078e00ff */
[----:B------:R-:W-:-:S13]  /*1280*/  ISETP.NE.AND P0, PT, R7, -0x3, PT ;  /* 0xfffffffd0700780c */ /* 0x000fda0003f05270 */
[----:B-1----:R-:W-:Y:S05]  /*1290*/  @!P0 BRA `(.L_x_11) ;  /* 0x0000000400b08947 */ /* 0x002fea0003800000 */
[----:B------:R-:W-:Y:S01]  /*12a0*/  ISETP.NE.AND P0, PT, R7, 0x3, PT ;  /* 0x000000030700780c */ /* 0x000fe20003f05270 */
[----:B------:R-:W-:-:S12]  /*12b0*/  IMAD.MOV.U32 R9, RZ, RZ, 0x1 ;  /* 0x00000001ff097424 */ /* 0x000fd800078e00ff */
[----:B------:R-:W-:Y:S05]  /*12c0*/  @!P0 BRA `(.L_x_11) ;  /* 0x0000000400a48947 */ /* 0x000fea0003800000 */
[----:B------:R-:W1:Y:S08]  /*12d0*/  LDC.64 R8, c[0x3][0x10] ;  /* 0x00c00400ff087b82 */ /* 0x000e700000000a00 */
[----:B------:R-:W2:Y:S01]  /*12e0*/  LDC R7, c[0x3][0xc] ;  /* 0x00c00300ff077b82 */ /* 0x000ea20000000800 */
[----:B-1----:R-:W-:Y:S01]  /*12f0*/  IMAD R8, R8, 0x4, R0 ;  /* 0x0000000408087824 */ /* 0x002fe200078e0200 */
[----:B------:R-:W-:-:S05]  /*1300*/  LEA R11, R9, R0, 0x2 ;  /* 0x00000000090b7211 */ /* 0x000fca00078e10ff */
[----:B------:R-:W3:Y:S01]  /*1310*/  LDL R8, [R8] ;  /* 0x0000000008087983 */ /* 0x000ee20000100800 */
[----:B--2---:R-:W-:-:S03]  /*1320*/  IMAD R10, R7, 0x4, R0 ;  /* 0x00000004070a7824 */ /* 0x004fc600078e0200 */
[----:B------:R-:W3:Y:S04]  /*1330*/  LDL R9, [R11] ;  /* 0x000000000b097983 */ /* 0x000ee80000100800 */
[----:B------:R-:W3:Y:S02]  /*1340*/  LDL R7, [R10] ;  /* 0x000000000a077983 */ /* 0x000ee40000100800 */
[----:B---3--:R-:W-:-:S04]  /*1350*/  IADD3 R7, PT, PT, R9, R8, R7 ;  /* 0x0000000809077210 */ /* 0x008fc80007ffe007 */
[----:B------:R-:W-:Y:S01]  /*1360*/  ISETP.NE.AND P0, PT, R7, -0x3, PT ;  /* 0xfffffffd0700780c */ /* 0x000fe20003f05270 */
[----:B------:R-:W-:-:S12]  /*1370*/  IMAD.MOV.U32 R9, RZ, RZ, -0x1 ;  /* 0xffffffffff097424 */ /* 0x000fd800078e00ff */
[----:B------:R-:W-:Y:S05]  /*1380*/  @!P0 BRA `(.L_x_11) ;  /* 0x0000000400748947 */ /* 0x000fea0003800000 */
[----:B------:R-:W-:Y:S01]  /*1390*/  ISETP.NE.AND P0, PT, R7, 0x3, PT ;  /* 0x000000030700780c */ /* 0x000fe20003f05270 */
[----:B------:R-:W-:-:S12]  /*13a0*/  IMAD.MOV.U32 R9, RZ, RZ, 0x1 ;  /* 0x00000001ff097424 */ /* 0x000fd800078e00ff */
[----:B------:R-:W-:Y:S05]  /*13b0*/  @!P0 BRA `(.L_x_11) ;  /* 0x0000000400688947 */ /* 0x000fea0003800000 */
[----:B------:R-:W1:Y:S08]  /*13c0*/  LDC.64 R8, c[0x3][0x18] ;  /* 0x00c00600ff087b82 */ /* 0x000e700000000a00 */
[----:B------:R-:W2:Y:S01]  /*13d0*/  LDC R7, c[0x3][0x20] ;  /* 0x00c00800ff077b82 */ /* 0x000ea20000000800 */
[--C-:B-1----:R-:W-:Y:S02]  /*13e0*/  IMAD R10, R8, 0x4, R0.reuse ;  /* 0x00000004080a7824 */ /* 0x102fe400078e0200 */
[----:B------:R-:W-:-:S02]  /*13f0*/  IMAD R8, R9, 0x4, R0 ;  /* 0x0000000409087824 */ /* 0x000fc400078e0200 */
[----:B--2---:R-:W-:-:S04]  /*1400*/  IMAD R11, R7, 0x4, R0 ;  /* 0x00000004070b7824 */ /* 0x004fc800078e0200 */
        /* <DEDUP_REMOVED lines=10> */
[----:B------:R-:W1:Y:S08]  /*14b0*/  LDC.64 R8, c[0x3][0x28] ;  /* 0x00c00a00ff087b82 */ /* 0x000e700000000a00 */
[----:B------:R-:W2:Y:S01]  /*14c0*/  LDC R7, c[0x3][0x24] ;  /* 0x00c00900ff077b82 */ /* 0x000ea20000000800 */
[--C-:B-1----:R-:W-:Y:S02]  /*14d0*/  IMAD R8, R8, 0x4, R0.reuse ;  /* 0x0000000408087824 */ /* 0x102fe400078e0200 */
[----:B------:R-:W-:-:S04]  /*14e0*/  IMAD R11, R9, 0x4, R0 ;  /* 0x00000004090b7824 */ /* 0x000fc800078e0200 */
        /* <DEDUP_REMOVED lines=13> */
[----:B-1----:R-:W-:Y:S01]  /*15c0*/  LEA R10, R8, R0, 0x2 ;  /* 0x00000000080a7211 */ /* 0x002fe200078e10ff */
[----:B------:R-:W-:-:S06]  /*15d0*/  IMAD R8, R9, 0x4, R0 ;  /* 0x0000000409087824 */ /* 0x000fcc00078e0200 */
        /* <DEDUP_REMOVED lines=20> */
[----:B------:R-:W-:Y:S02]  /*1720*/  ISETP.NE.AND P0, PT, R7, -0x3, PT ;  /* 0xfffffffd0700780c */ /* 0x000fe40003f05270 */
[----:B------:R-:W-:-:S11]  /*1730*/  MOV R9, 0xffffffff ;  /* 0xffffffff00097802 */ /* 0x000fd60000000f00 */
        /* <DEDUP_REMOVED lines=24> */
[----:B--2---:R-:W-:-:S03]  /*18c0*/  LEA R10, R7, R0, 0x2 ;  /* 0x00000000070a7211 */ /* 0x004fc600078e10ff */
        /* <DEDUP_REMOVED lines=8> */
[----:B------:R-:W-:-:S07]  /*1950*/  @P0 IMAD.MOV.U32 R9, RZ, RZ, RZ ;  /* 0x000000ffff090224 */ /* 0x000fce00078e00ff */
.L_x_11:
[----:B------:R-:W-:Y:S05]  /*1960*/  BSYNC.RECONVERGENT B2 ;  /* 0x0000000000027941 */ /* 0x000fea0003800200 */
.L_x_10:
[----:B------:R1:W-:Y:S01]  /*1970*/  STL [R1+0x4], RZ ;  /* 0x000004ff01007387 */ /* 0x0003e20000100800 */
[----:B------:R-:W-:-:S04]  /*1980*/  ISETP.NE.AND P0, PT, R9, R6, PT ;  /* 0x000000060900720c */ /* 0x000fc80003f05270 */
[----:B------:R-:W-:-:S09]  /*1990*/  SEL R5, R5, 0x1, P0 ;  /* 0x0000000105057807 */ /* 0x000fd20000000000 */
.L_x_9:
[----:B------:R-:W-:Y:S05]  /*19a0*/  BSYNC.RECONVERGENT B1 ;  /* 0x0000000000017941 */ /* 0x000fea0003800200 */
.L_x_8:
[----:B------:R-:W2:Y:S01]  /*19b0*/  LDL R7, [R1+0x8] ;  /* 0x0000080001077983 */ /* 0x000ea20000100800 */
[----:B------:R-:W-:Y:S01]  /*19c0*/  BSSY.RECONVERGENT B1, `(.L_x_12) ;  /* 0x000007c000017945 */ /* 0x000fe20003800200 */
[----:B--2---:R-:W-:-:S13]  /*19d0*/  ISETP.NE.AND P0, PT, R7, RZ, PT ;  /* 0x000000ff0700720c */ /* 0x004fda0003f05270 */
[----:B------:R-:W-:Y:S05]  /*19e0*/  @P0 BRA `(.L_x_13) ;  /* 0x0000000400e40947 */ /* 0x000fea0003800000 */
[----:B------:R2:W-:Y:S04]  /*19f0*/  STL [R1+0x8], R6 ;  /* 0x0000080601007387 */ /* 0x0005e80000100800 */
[----:B------:R-:W3:Y:S04]  /*1a00*/  LDL R7, [R2] ;  /* 0x0000000002077983 */ /* 0x000ee80000100800 */
[----:B------:R-:W3:Y:S04]  /*1a10*/  LDL R8, [R3] ;  /* 0x0000000003087983 */ /* 0x000ee80000100800 */
[----:B------:R-:W3:Y:S01]  /*1a20*/  LDL R9, [R4] ;  /* 0x0000000004097983 */ /* 0x000ee20000100800 */
[----:B------:R-:W-:Y:S01]  /*1a30*/  BSSY.RECONVERGENT B2, `(.L_x_14) ;  /* 0x0000071000027945 */ /* 0x000fe20003800200 */
[----:B---3--:R-:W-:Y:S01]  /*1a40*/  IADD3 R7, PT, PT, R9, R8, R7 ;  /* 0x0000000809077210 */ /* 0x008fe20007ffe007 */
[----:B------:R-:W-:-:S03]  /*1a50*/  IMAD.MOV.U32 R9, RZ, RZ, -0x1 ;  /* 0xffffffffff097424 */ /* 0x000fc600078e00ff */
[----:B------:R-:W-:-:S13]  /*1a60*/  ISETP.NE.AND P0, PT, R7, -0x3, PT ;  /* 0xfffffffd0700780c */ /* 0x000fda0003f05270 */
[----:B--2---:R-:W-:Y:S05]  /*1a70*/  @!P0 BRA `(.L_x_15) ;  /* 0x0000000400b08947 */ /* 0x004fea0003800000 */
[----:B------:R-:W-:Y:S01]  /*1a80*/  ISETP.NE.AND P0, PT, R7, 0x3, PT ;  /* 0x000000030700780c */ /* 0x000fe20003f05270 */
[----:B------:R-:W-:-:S12]  /*1a90*/  HFMA2 R9, -RZ, RZ, 0, 5.9604644775390625e-08 ;  /* 0x00000001ff097431 */ /* 0x000fd800000001ff */
[----:B------:R-:W-:Y:S05]  /*1aa0*/  @!P0 BRA `(.L_x_15) ;  /* 0x0000000400a48947 */ /* 0x000fea0003800000 */
[----:B------:R-:W2:Y:S08]  /*1ab0*/  LDC.64 R8, c[0x3][0x10] ;  /* 0x00c00400ff087b82 */ /* 0x000eb00000000a00 */
[----:B------:R-:W3:Y:S01]  /*1ac0*/  LDC R7, c[0x3][0xc] ;  /* 0x00c00300ff077b82 */ /* 0x000ee20000000800 */
[--C-:B--2---:R-:W-:Y:S02]  /*1ad0*/  IMAD R8, R8, 0x4, R0.reuse ;  /* 0x0000000408087824 */ /* 0x104fe400078e0200 */
[----:B------:R-:W-:-:S04]  /*1ae0*/  IMAD R11, R9, 0x4, R0 ;  /* 0x00000004090b7824 */ /* 0x000fc800078e0200 */
[----:B------:R-:W2:Y:S01]  /*1af0*/  LDL R8, [R8] ;  /* 0x0000000008087983 */ /* 0x000ea20000100800 */
[----:B---3--:R-:W-:-:S03]  /*1b00*/  IMAD R10, R7, 0x4, R0 ;  /* 0x00000004070a7824 */ /* 0x008fc600078e0200 */
        /* <DEDUP_REMOVED lines=9> */
[----:B------:R-:W2:Y:S08]  /*1ba0*/  LDC.64 R8, c[0x3][0x18] ;  /* 0x00c00600ff087b82 */ /* 0x000eb00000000a00 */
[----:B------:R-:W3:Y:S01]  /*1bb0*/  LDC R7, c[0x3][0x20] ;  /* 0x00c00800ff077b82 */ /* 0x000ee20000000800 */
[----:B--2---:R-:W-:Y:S01]  /*1bc0*/  LEA R10, R8, R0, 0x2 ;  /* 0x00000000080a7211 */ /* 0x004fe200078e10ff */
[----:B------:R-:W-:-:S06]  /*1bd0*/  IMAD R8, R9, 0x4, R0 ;  /* 0x0000000409087824 */ /* 0x000fcc00078e0200 */
        /* <DEDUP_REMOVED lines=25> */
[----:B------:R-:W-:Y:S05]  /*1d70*/  @!P0 BRA `(.L_x_15) ;  /* 0x0000000000f08947 */ /* 0x000fea0003800000 */
[----:B------:R-:W2:Y:S08]  /*1d80*/  LDC.64 R8, c[0x3][0x30] ;  /* 0x00c00c00ff087b82 */ /* 0x000eb00000000a00 */
[----:B------:R-:W3:Y:S01]  /*1d90*/  LDC R7, c[0x3][0x38] ;  /* 0x00c00e00ff077b82 */ /* 0x000ee20000000800 */
[--C-:B--2---:R-:W-:Y:S02]  /*1da0*/  IMAD R10, R8, 0x4, R0.reuse ;  /* 0x00000004080a7824 */ /* 0x104fe400078e0200 */
[----:B------:R-:W-:-:S02]  /*1db0*/  IMAD R8, R9, 0x4, R0 ;  /* 0x0000000409087824 */ /* 0x000fc400078e0200 */
[----:B---3--:R-:W-:-:S04]  /*1dc0*/  IMAD R11, R7, 0x4, R0 ;  /* 0x00000004070b7824 */ /* 0x008fc800078e0200 */
        /* <DEDUP_REMOVED lines=15> */
[----:B---3--:R-:W-:-:S03]  /*1ec0*/  LEA R10, R7, R0, 0x2 ;  /* 0x00000000070a7211 */ /* 0x008fc600078e10ff */
        /* <DEDUP_REMOVED lines=11> */
[----:B--2---:R-:W-:Y:S01]  /*1f80*/  IMAD R10, R8, 0x4, R0 ;  /* 0x00000004080a7824 */ /* 0x004fe200078e0200 */
[----:B------:R-:W-:-:S06]  /*1f90*/  LEA R8, R9, R0, 0x2 ;  /* 0x0000000009087211 */ /* 0x000fcc00078e10ff */
        /* <DEDUP_REMOVED lines=25> */
[----:B------:R-:W-:-:S07]  /*2130*/  @P0 IMAD.MOV.U32 R9, RZ, RZ, RZ ;  /* 0x000000ffff090224 */ /* 0x000fce00078e00ff */
.L_x_15:
[----:B------:R-:W-:Y:S05]  /*2140*/  BSYNC.RECONVERGENT B2 ;  /* 0x0000000000027941 */ /* 0x000fea0003800200 */
.L_x_14:
[----:B------:R2:W-:Y:S01]  /*2150*/  STL [R1+0x8], RZ ;  /* 0x000008ff01007387 */ /* 0x0005e20000100800 */
[----:B------:R-:W-:-:S04]  /*2160*/  ISETP.NE.AND P0, PT, R9, R6, PT ;  /* 0x000000060900720c */ /* 0x000fc80003f05270 */
[----:B------:R-:W-:-:S09]  /*2170*/  SEL R5, R5, 0x1, P0 ;  /* 0x0000000105057807 */ /* 0x000fd20000000000 */
.L_x_13:
[----:B------:R-:W-:Y:S05]  /*2180*/  BSYNC.RECONVERGENT B1 ;  /* 0x0000000000017941 */ /* 0x000fea0003800200 */
.L_x_12:
[----:B------:R-:W3:Y:S01]  /*2190*/  LDL R7, [R1+0xc] ;  /* 0x00000c0001077983 */ /* 0x000ee20000100800 */
[----:B------:R-:W-:Y:S01]  /*21a0*/  BSSY.RECONVERGENT B1, `(.L_x_16) ;  /* 0x000007c000017945 */ /* 0x000fe20003800200 */
[----:B---3--:R-:W-:-:S13]  /*21b0*/  ISETP.NE.AND P0, PT, R7, RZ, PT ;  /* 0x000000ff0700720c */ /* 0x008fda0003f05270 */
[----:B------:R-:W-:Y:S05]  /*21c0*/  @P0 BRA `(.L_x_17) ;  /* 0x0000000400e40947 */ /* 0x000fea0003800000 */
[----:B------:R3:W-:Y:S04]  /*21d0*/  STL [R1+0xc], R6 ;  /* 0x00000c0601007387 */ /* 0x0007e80000100800 */
[----:B------:R-:W4:Y:S04]  /*21e0*/  LDL R7, [R2] ;  /* 0x0000000002077983 */ /* 0x000f280000100800 */
[----:B------:R-:W4:Y:S04]  /*21f0*/  LDL R8, [R3] ;  /* 0x0000000003087983 */ /* 0x000f280000100800 */
[----:B------:R-:W4:Y:S01]  /*2200*/  LDL R9, [R4] ;  /* 0x0000000004097983 */ /* 0x000f220000100800 */
        /* <DEDUP_REMOVED lines=8> */
[----:B------:R-:W3:Y:S08]  /*2290*/  LDC.64 R8, c[0x3][0x10] ;  /* 0x00c00400ff087b82 */ /* 0x000ef00000000a00 */
[----:B------:R-:W4:Y:S01]  /*22a0*/  LDC R7, c[0x3][0xc] ;  /* 0x00c00300ff077b82 */ /* 0x000f220000000800 */
[--C-:B---3--:R-:W-:Y:S02]  /*22b0*/  IMAD R8, R8, 0x4, R0.reuse ;  /* 0x0000000408087824 */ /* 0x108fe400078e0200 */
[----:B------:R-:W-:-:S04]  /*22c0*/  IMAD R11, R9, 0x4, R0 ;  /* 0x00000004090b7824 */ /* 0x000fc800078e0200 */
[----:B------:R-:W3:Y:S01]  /*22d0*/  LDL R8, [R8] ;  /* 0x0000000008087983 */ /* 0x000ee20000100800 */
[----:B----4-:R-:W-:-:S03]  /*22e0*/  IMAD R10, R7, 0x4, R0 ;  /* 0x00000004070a7824 */ /* 0x010fc600078e0200 */
        /* <DEDUP_REMOVED lines=9> */
[----:B------:R-:W3:Y:S08]  /*2380*/  LDC.64 R8, c[0x3][0x18] ;  /* 0x00c00600ff087b82 */ /* 0x000ef00000000a00 */
[----:B------:R-:W4:Y:S01]  /*2390*/  LDC R7, c[0x3][0x20] ;  /* 0x00c00800ff077b82 */ /* 0x000f220000000800 */
[--C-:B---3--:R-:W-:Y:S02]  /*23a0*/  IMAD R10, R8, 0x4, R0.reuse ;  /* 0x00000004080a7824 */ /* 0x108fe400078e0200 */
[----:B------:R-:W-:-:S02]  /*23b0*/  IMAD R8, R9, 0x4, R0 ;  /* 0x0000000409087824 */ /* 0x000fc400078e0200 */
[----:B----4-:R-:W-:-:S04]  /*23c0*/  IMAD R11, R7, 0x4, R0 ;  /* 0x00000004070b7824 */ /* 0x010fc800078e0200 */
[----:B------:R-:W3:Y:S04]  /*23d0*/  LDL R8, [R8] ;  /* 0x0000000008087983 */ /* 0x000ee80000100800 */
        /* <DEDUP_REMOVED lines=14> */
[----:B----4-:R-:W-:-:S03]  /*24c0*/  LEA R10, R7, R0, 0x2 ;  /* 0x00000000070a7211 */ /* 0x010fc600078e10ff */
        /* <DEDUP_REMOVED lines=11> */
[----:B---3--:R-:W-:Y:S01]  /*2580*/  IMAD R10, R8, 0x4, R0 ;  /* 0x00000004080a7824 */ /* 0x008fe200078e0200 */
[----:B------:R-:W-:-:S06]  /*2590*/  LEA R8, R9, R0, 0x2 ;  /* 0x0000000009087211 */ /* 0x000fcc00078e10ff */
[----:B------:R-:W3:Y:S01]  /*25a0*/  LDL R8, [R8] ;  /* 0x0000000008087983 */ /* 0x000ee20000100800 */
[----:B----4-:R-:W-:-:S03]  /*25b0*/  IMAD R11, R7, 0x4, R0 ;  /* 0x00000004070b7824 */ /* 0x010fc600078e0200 */
        /* <DEDUP_REMOVED lines=22> */
[----:B------:R-:W-:-:S12]  /*2720*/  HFMA2 R9, -RZ, RZ, 0, 5.9604644775390625e-08 ;  /* 0x00000001ff097431 */ /* 0x000fd800000001ff */
        /* <DEDUP_REMOVED lines=18> */
[----:B---3--:R-:W-:Y:S01]  /*2850*/  LEA R8, R8, R0, 0x2 ;  /* 0x0000000008087211 */ /* 0x008fe200078e10ff */
[----:B------:R-:W-:-:S05]  /*2860*/  IMAD R11, R9, 0x4, R0 ;  /* 0x00000004090b7824 */ /* 0x000fca00078e0200 */
        /* <DEDUP_REMOVED lines=11> */
.L_x_19:
[----:B------:R-:W-:Y:S05]  /*2920*/  BSYNC.RECONVERGENT B2 ;  /* 0x0000000000027941 */ /* 0x000fea0003800200 */
.L_x_18:
[----:B------:R3:W-:Y:S01]  /*2930*/  STL [R1+0xc], RZ ;  /* 0x00000cff01007387 */ /* 0x0007e20000100800 */
[----:B------:R-:W-:-:S04]  /*2940*/  ISETP.NE.AND P0, PT, R9, R6, PT ;  /* 0x000000060900720c */ /* 0x000fc80003f05270 */
[----:B------:R-:W-:-:S09]  /*2950*/  SEL R5, R5, 0x1, P0 ;  /* 0x0000000105057807 */ /* 0x000fd20000000000 */
.L_x_17:
[----:B------:R-:W-:Y:S05]  /*2960*/  BSYNC.RECONVERGENT B1 ;  /* 0x0000000000017941 */ /* 0x000fea0003800200 */
.L_x_16:
[----:B------:R-:W4:Y:S01]  /*2970*/  LDL R7, [R1+0x10] ;  /* 0x0000100001077983 */ /* 0x000f220000100800 */
[----:B------:R-:W-:Y:S01]  /*2980*/  BSSY.RECONVERGENT B1, `(.L_x_20) ;  /* 0x000007c000017945 */ /* 0x000fe20003800200 */
[----:B----4-:R-:W-:-:S13]  /*2990*/  ISETP.NE.AND P0, PT, R7, RZ, PT ;  /* 0x000000ff0700720c */ /* 0x010fda0003f05270 */
[----:B------:R-:W-:Y:S05]  /*29a0*/  @P0 BRA `(.L_x_21) ;  /* 0x0000000400e40947 */ /* 0x000fea0003800000 */
[----:B------:R4:W-:Y:S04]  /*29b0*/  STL [R1+0x10], R6 ;  /* 0x0000100601007387 */ /* 0x0009e80000100800 */
[----:B------:R-:W5:Y:S04]  /*29c0*/  LDL R7, [R2] ;  /* 0x0000000002077983 */ /* 0x000f680000100800 */
[----:B------:R-:W5:Y:S04]  /*29d0*/  LDL R8, [R3] ;  /* 0x0000000003087983 */ /* 0x000f680000100800 */
[----:B------:R-:W5:Y:S01]  /*29e0*/  LDL R9, [R4] ;  /* 0x0000000004097983 */ /* 0x000f620000100800 */
[----:B------:R-:W-:Y:S01]  /*29f0*/  BSSY.RECONVERGENT B2, `(.L_x_22) ;  /* 0x0000071000027945 */ /* 0x000fe20003800200 */
[----:B-----5:R-:W-:Y:S01]  /*2a00*/  IADD3 R7, PT, PT, R9, R8, R7 ;  /* 0x0000000809077210 */ /* 0x020fe20007ffe007 */
[----:B------:R-:W-:-:S03]  /*2a10*/  IMAD.MOV.U32 R9, RZ, RZ, -0x1 ;  /* 0xffffffffff097424 */ /* 0x000fc600078e00ff */
[----:B------:R-:W-:-:S13]  /*2a20*/  ISETP.NE.AND P0, PT, R7, -0x3, PT ;  /* 0xfffffffd0700780c */ /* 0x000fda0003f05270 */
[----:B----4-:R-:W-:Y:S05]  /*2a30*/  @!P0 BRA `(.L_x_23) ;  /* 0x0000000400b08947 */ /* 0x010fea0003800000 */
[----:B------:R-:W-:Y:S01]  /*2a40*/  ISETP.NE.AND P0, PT, R7, 0x3, PT ;  /* 0x000000030700780c */ /* 0x000fe20003f05270 */
[----:B------:R-:W-:-:S12]  /*2a50*/  IMAD.MOV.U32 R9, RZ, RZ, 0x1 ;  /* 0x00000001ff097424 */ /* 0x000fd800078e00ff */
[----:B------:R-:W-:Y:S05]  /*2a60*/  @!P0 BRA `(.L_x_23) ;  /* 0x0000000400a48947 */ /* 0x000fea0003800000 */
[----:B------:R-:W4:Y:S08]  /*2a70*/  LDC.64 R8, c[0x3][0x10] ;  /* 0x00c00400ff087b82 */ /* 0x000f300000000a00 */
[----:B------:R-:W5:Y:S01]  /*2a80*/  LDC R7, c[0x3][0xc] ;  /* 0x00c00300ff077b82 */ /* 0x000f620000000800 */
[--C-:B----4-:R-:W-:Y:S02]  /*2a90*/  IMAD R8, R8, 0x4, R0.reuse ;  /* 0x0000000408087824 */ /* 0x110fe400078e0200 */
[----:B------:R-:W-:-:S04]  /*2aa0*/  IMAD R11, R9, 0x4, R0 ;  /* 0x00000004090b7824 */ /* 0x000fc800078e0200 */
[----:B------:R-:W4:Y:S01]  /*2ab0*/  LDL R8, [R8] ;  /* 0x0000000008087983 */ /* 0x000f220000100800 */
[----:B-----5:R-:W-:-:S03]  /*2ac0*/  LEA R10, R7, R0, 0x2 ;  /* 0x00000000070a7211 */ /* 0x020fc600078e10ff */
[----:B------:R-:W4:Y:S04]  /*2ad0*/  LDL R9, [R11] ;  /* 0x000000000b097983 */ /* 0x000f280000100800 */
[----:B------:R-:W4:Y:S02]  /*2ae0*/  LDL R7, [R10] ;  /* 0x000000000a077983 */ /* 0x000f240000100800 */
[----:B----4-:R-:W-:-:S04]  /*2af0*/  IADD3 R7, PT, PT, R9, R8, R7 ;  /* 0x0000000809077210 */ /* 0x010fc80007ffe007 */
[----:B------:R-:W-:Y:S01]  /*2b00*/  ISETP.NE.AND P0, PT, R7, -0x3, PT ;  /* 0xfffffffd0700780c */ /* 0x000fe20003f05270 */
[----:B------:R-:W-:-:S12]  /*2b10*/  IMAD.MOV.U32 R9, RZ, RZ, -0x1 ;  /* 0xffffffffff097424 */ /* 0x000fd800078e00ff */
[----:B------:R-:W-:Y:S05]  /*2b20*/  @!P0 BRA `(.L_x_23) ;  /* 0x0000000400748947 */ /* 0x000fea0003800000 */
[----:B------:R-:W-:Y:S01]  /*2b30*/  ISETP.NE.AND P0, PT, R7, 0x3, PT ;  /* 0x000000030700780c */ /* 0x000fe20003f05270 */
[----:B------:R-:W-:-:S12]  /*2b40*/  IMAD.MOV.U32 R9, RZ, RZ, 0x1 ;  /* 0x00000001ff097424 */ /* 0x000fd800078e00ff */
[----:B------:R-:W-:Y:S05]  /*2b50*/  @!P0 BRA `(.L_x_23) ;  /* 0x0000000400688947 */ /* 0x000fea0003800000 */
[----:B------:R-:W4:Y:S08]  /*2b60*/  LDC.64 R8, c[0x3][0x18] ;  /* 0x00c00600ff087b82 */ /* 0x000f300000000a00 */
[----:B------:R-:W5:Y:S01]  /*2b70*/  LDC R7, c[0x3][0x20] ;  /* 0x00c00800ff077b82 */ /* 0x000f620000000800 */
[----:B----4-:R-:W-:Y:S01]  /*2b80*/  IMAD R10, R8, 0x4, R0 ;  /* 0x00000004080a7824 */ /* 0x010fe200078e0200 */
[----:B------:R-:W-:-:S06]  /*2b90*/  LEA R8, R9, R0, 0x2 ;  /* 0x0000000009087211 */ /* 0x000fcc00078e10ff */
[----:B------:R-:W4:Y:S01]  /*2ba0*/  LDL R8, [R8] ;  /* 0x0000000008087983 */ /* 0x000f220000100800 */
[----:B-----5:R-:W-:-:S03]  /*2bb0*/  IMAD R11, R7, 0x4, R0 ;  /* 0x00000004070b7824 */ /* 0x020fc600078e0200 */
        /* <DEDUP_REMOVED lines=21> */
[----:B------:R-:W-:Y:S02]  /*2d10*/  ISETP.NE.AND P0, PT, R7, 0x3, PT ;  /* 0x000000030700780c */ /* 0x000fe40003f05270 */
[----:B------:R-:W-:-:S11]  /*2d20*/  MOV R9, 0x1 ;  /* 0x0000000100097802 */ /* 0x000fd60000000f00 */
[----:B------:R-:W-:Y:S05]  /*2d30*/  @!P0 BRA `(.L_x_23) ;  /* 0x0000000000f08947 */ /* 0x000fea0003800000 */
[----:B------:R-:W4:Y:S08]  /*2d40*/  LDC.64 R8, c[0x3][0x30] ;  /* 0x00c00c00ff087b82 */ /* 0x000f300000000a00 */
[----:B------:R-:W5:Y:S01]  /*2d50*/  LDC R7, c[0x3][0x38] ;  /* 0x00c00e00ff077b82 */ /* 0x000f620000000800 */
[--C-:B----4-:R-:W-:Y:S02]  /*2d60*/  IMAD R10, R8, 0x4, R0.reuse ;  /* 0x00000004080a7824 */ /* 0x110fe400078e0200 */
[----:B------:R-:W-:-:S02]  /*2d70*/  IMAD R8, R9, 0x4, R0 ;  /* 0x0000000409087824 */ /* 0x000fc400078e0200 */
[----:B-----5:R-:W-:-:S04]  /*2d80*/  IMAD R11, R7, 0x4, R0 ;  /* 0x00000004070b7824 */ /* 0x020fc800078e0200 */
[----:B------:R-:W4:Y:S04]  /*2d90*/  LDL R8, [R8] ;  /* 0x0000000008087983 */ /* 0x000f280000100800 */
        /* <DEDUP_REMOVED lines=11> */
[----:B----4-:R-:W-:Y:S01]  /*2e50*/  LEA R8, R8, R0, 0x2 ;  /* 0x0000000008087211 */ /* 0x010fe200078e10ff */
[----:B------:R-:W-:-:S05]  /*2e60*/  IMAD R11, R9, 0x4, R0 ;  /* 0x00000004090b7824 */ /* 0x000fca00078e0200 */
        /* <DEDUP_REMOVED lines=20> */
[----:B------:R-:W-:Y:S02]  /*2fb0*/  ISETP.NE.AND P0, PT, R7, -0x3, PT ;  /* 0xfffffffd0700780c */ /* 0x000fe40003f05270 */
[----:B------:R-:W-:-:S11]  /*2fc0*/  MOV R9, 0xffffffff ;  /* 0xffffffff00097802 */ /* 0x000fd60000000f00 */
        /* <DEDUP_REMOVED lines=18> */
[----:B------:R-:W-:-:S07]  /*30f0*/  @P0 MOV R9, RZ ;  /* 0x000000ff00090202 */ /* 0x000fce0000000f00 */
.L_x_23:
[----:B------:R-:W-:Y:S05]  /*3100*/  BSYNC.RECONVERGENT B2 ;  /* 0x0000000000027941 */ /* 0x000fea0003800200 */
.L_x_22:
[----:B------:R4:W-:Y:S01]  /*3110*/  STL [R1+0x10], RZ ;  /* 0x000010ff01007387 */ /* 0x0009e20000100800 */
[----:B------:R-:W-:-:S04]  /*3120*/  ISETP.NE.AND P0, PT, R9, R6, PT ;  /* 0x000000060900720c */ /* 0x000fc80003f05270 */
[----:B------:R-:W-:-:S09]  /*3130*/  SEL R5, R5, 0x1, P0 ;  /* 0x0000000105057807 */ /* 0x000fd20000000000 */
.L_x_21:
[----:B------:R-:W-:Y:S05]  /*3140*/  BSYNC.RECONVERGENT B1 ;  /* 0x0000000000017941 */ /* 0x000fea0003800200 */
.L_x_20:
[----:B------:R-:W5:Y:S01]  /*3150*/  LDL R7, [R1+0x14] ;  /* 0x0000140001077983 */ /* 0x000f620000100800 */
[----:B------:R-:W-:Y:S01]  /*3160*/  BSSY.RECONVERGENT B1, `(.L_x_24) ;  /* 0x000007c000017945 */ /* 0x000fe20003800200 */
[----:B-----5:R-:W-:-:S13]  /*3170*/  ISETP.NE.AND P0, PT, R7, RZ, PT ;  /* 0x000000ff0700720c */ /* 0x020fda0003f05270 */
        /* <DEDUP_REMOVED lines=9> */
[----:B0-----:R-:W-:Y:S05]  /*3210*/  @!P0 BRA `(.L_x_27) ;  /* 0x0000000400b08947 */ /* 0x001fea0003800000 */
[----:B------:R-:W-:Y:S01]  /*3220*/  ISETP.NE.AND P0, PT, R7, 0x3, PT ;  /* 0x000000030700780c */ /* 0x000fe20003f05270 */
[----:B------:R-:W-:-:S12]  /*3230*/  IMAD.MOV.U32 R9, RZ, RZ, 0x1 ;  /* 0x00000001ff097424 */ /* 0x000fd800078e00ff */
[----:B------:R-:W-:Y:S05]  /*3240*/  @!P0 BRA `(.L_x_27) ;  /* 0x0000000400a48947 */ /* 0x000fea0003800000 */
[----:B------:R-:W0:Y:S08]  /*3250*/  LDC.64 R8, c[0x3][0x10] ;  /* 0x00c00400ff087b82 */ /* 0x000e300000000a00 */
[----:B------:R-:W5:Y:S01]  /*3260*/  LDC R7, c[0x3][0xc] ;  /* 0x00c00300ff077b82 */ /* 0x000f620000000800 */
[--C-:B0-----:R-:W-:Y:S02]  /*3270*/  IMAD R8, R8, 0x4, R0.reuse ;  /* 0x0000000408087824 */ /* 0x101fe400078e0200 */
[----:B------:R-:W-:-:S04]  /*3280*/  IMAD R11, R9, 0x4, R0 ;  /* 0x00000004090b7824 */ /* 0x000fc800078e0200 */
[----:B------:R-:W2:Y:S01]  /*3290*/  LDL R8, [R8] ;  /* 0x0000000008087983 */ /* 0x000ea20000100800 */
[----:B-----5:R-:W-:-:S03]  /*32a0*/  IMAD R10, R7, 0x4, R0 ;  /* 0x00000004070a7824 */ /* 0x020fc600078e0200 */
        /* <DEDUP_REMOVED lines=10> */
[----:B------:R-:W2:Y:S01]  /*3350*/  LDC R7, c[0x3][0x20] ;  /* 0x00c00800ff077b82 */ /* 0x000ea20000000800 */
[--C-:B0-----:R-:W-:Y:S02]  /*3360*/  IMAD R10, R8, 0x4, R0.reuse ;  /* 0x00000004080a7824 */ /* 0x101fe400078e0200 */
        /* <DEDUP_REMOVED lines=13> */
[----:B------:R-:W2:Y:S01]  /*3440*/  LDC R7, c[0x3][0x24] ;  /* 0x00c00900ff077b82 */ /* 0x000ea20000000800 */
[----:B0-----:R-:W-:Y:S01]  /*3450*/  LEA R8, R8, R0, 0x2 ;  /* 0x0000000008087211 */ /* 0x001fe200078e10ff */
[----:B------:R-:W-:-:S05]  /*3460*/  IMAD R11, R9, 0x4, R0 ;  /* 0x00000004090b7824 */ /* 0x000fca00078e0200 */
[----:B------:R-:W5:Y:S01]  /*3470*/  LDL R8, [R8] ;  /* 0x0000000008087983 */ /* 0x000f620000100800 */
[----:B--2---:R-:W-:-:S03]  /*3480*/  IMAD R10, R7, 0x4, R0 ;  /* 0x00000004070a7824 */ /* 0x004fc600078e0200 */
[----:B------:R-:W5:Y:S04]  /*3490*/  LDL R9, [R11] ;  /* 0x000000000b097983 */ /* 0x000f680000100800 */
[----:B------:R-:W5:Y:S02]  /*34a0*/  LDL R7, [R10] ;  /* 0x000000000a077983 */ /* 0x000f640000100800 */
[----:B-----5:R-:W-:-:S04]  /*34b0*/  IADD3 R7, PT, PT, R9, R8, R7 ;  /* 0x0000000809077210 */ /* 0x020fc80007ffe007 */
        /* <DEDUP_REMOVED lines=21> */
[----:B------:R-:W0:Y:S08]  /*3610*/  LDC.64 R8, c[0x3][0x40] ;  /* 0x00c01000ff087b82 */ /* 0x000e300000000a00 */
[----:B------:R-:W2:Y:S01]  /*3620*/  LDC R7, c[0x3][0x3c] ;  /* 0x00c00f00ff077b82 */ /* 0x000ea20000000800 */
[--C-:B0-----:R-:W-:Y:S02]  /*3630*/  IMAD R8, R8, 0x4, R0.reuse ;  /* 0x0000000408087824 */ /* 0x101fe400078e0200 */
[----:B------:R-:W-:-:S04]  /*3640*/  IMAD R11, R9, 0x4, R0 ;  /* 0x00000004090b7824 */ /* 0x000fc800078e0200 */
        /* <DEDUP_REMOVED lines=14> */
[----:B------:R-:W-:Y:S01]  /*3730*/  IMAD R8, R9, 0x4, R0 ;  /* 0x0000000409087824 */ /* 0x000fe200078e0200 */
[----:B--2---:R-:W-:-:S05]  /*3740*/  LEA R11, R7, R0, 0x2 ;  /* 0x00000000070b7211 */ /* 0x004fca00078e10ff */
        /* <DEDUP_REMOVED lines=12> */
[----:B0-----:R-:W-:Y:S01]  /*3810*/  IMAD R8, R8, 0x4, R0 ;  /* 0x0000000408087824 */ /* 0x001fe200078e0200 */
[----:B------:R-:W-:-:S05]  /*3820*/  LEA R11, R9, R0, 0x2 ;  /* 0x00000000090b7211 */ /* 0x000fca00078e10ff */
        /* <DEDUP_REMOVED lines=10> */
[----:B------:R-:W-:-:S07]  /*38d0*/  @P0 IMAD.MOV.U32 R9, RZ, RZ, RZ ;  /* 0x000000ffff090224 */ /* 0x000fce00078e00ff */
.L_x_27:
[----:B------:R-:W-:Y:S05]  /*38e0*/  BSYNC.RECONVERGENT B2 ;  /* 0x0000000000027941 */ /* 0x000fea0003800200 */
.L_x_26:
[----:B------:R0:W-:Y:S01]  /*38f0*/  STL [R1+0x14], RZ ;  /* 0x000014ff01007387 */ /* 0x0001e20000100800 */
[----:B------:R-:W-:-:S04]  /*3900*/  ISETP.NE.AND P0, PT, R9, R6, PT ;  /* 0x000000060900720c */ /* 0x000fc80003f05270 */
[----:B------:R-:W-:-:S09]  /*3910*/  SEL R5, R5, 0x1, P0 ;  /* 0x0000000105057807 */ /* 0x000fd20000000000 */
.L_x_25:
[----:B------:R-:W-:Y:S05]  /*3920*/  BSYNC.RECONVERGENT B1 ;  /* 0x0000000000017941 */ /* 0x000fea0003800200 */
.L_x_24:
        /* <DEDUP_REMOVED lines=18> */
[----:B0-----:R-:W-:Y:S01]  /*3a50*/  LEA R8, R8, R0, 0x2 ;  /* 0x0000000008087211 */ /* 0x001fe200078e10ff */
[----:B------:R-:W-:-:S05]  /*3a60*/  IMAD R11, R9, 0x4, R0 ;  /* 0x00000004090b7824 */ /* 0x000fca00078e0200 */
        /* <DEDUP_REMOVED lines=100> */
[----:B------:R-:W-:-:S07]  /*40b0*/  @P0 MOV R9, RZ ;  /* 0x000000ff00090202 */ /* 0x000fce0000000f00 */
.L_x_31:
[----:B------:R-:W-:Y:S05]  /*40c0*/  BSYNC.RECONVERGENT B2 ;  /* 0x0000000000027941 */ /* 0x000fea0003800200 */
.L_x_30:
[----:B------:R0:W-:Y:S01]  /*40d0*/  STL [R1+0x18], RZ ;  /* 0x000018ff01007387 */ /* 0x0001e20000100800 */
[----:B------:R-:W-:-:S04]  /*40e0*/  ISETP.NE.AND P0, PT, R9, R6, PT ;  /* 0x000000060900720c */ /* 0x000fc80003f05270 */
[----:B------:R-:W-:-:S09]  /*40f0*/  SEL R5, R5, 0x1, P0 ;  /* 0x0000000105057807 */ /* 0x000fd20000000000 */
.L_x_29:
[----:B------:R-:W-:Y:S05]  /*4100*/  BSYNC.RECONVERGENT B1 ;  /* 0x0000000000017941 */ /* 0x000fea0003800200 */
.L_x_28:
        /* <DEDUP_REMOVED lines=94> */
[----:B------:R-:W-:-:S06]  /*46f0*/  LEA R8, R9, R0, 0x2 ;  /* 0x0000000009087211 */ /* 0x000fcc00078e10ff */
        /* <DEDUP_REMOVED lines=20> */
[----:B------:R-:W-:Y:S02]  /*4840*/  ISETP.NE.AND P0, PT, R7, -0x3, PT ;  /* 0xfffffffd0700780c */ /* 0x000fe40003f05270 */
[----:B------:R-:W-:-:S11]  /*4850*/  MOV R9, 0xffffffff ;  /* 0xffffffff00097802 */ /* 0x000fd60000000f00 */
[----:B------:R-:W-:Y:S05]  /*4860*/  @!P0 BRA `(.L_x_35) ;  /* 0x00000000000c8947 */ /* 0x000fea0003800000 */
[----:B------:R-:W-:Y:S01]  /*4870*/  ISETP.NE.AND P0, PT, R7, 0x3, PT ;  /* 0x000000030700780c */ /* 0x000fe20003f05270 */
[----:B------:R-:W-:-:S12]  /*4880*/  IMAD.MOV.U32 R9, RZ, RZ, 0x1 ;  /* 0x00000001ff097424 */ /* 0x000fd800078e00ff */
[----:B------:R-:W-:-:S07]  /*4890*/  @P0 IMAD.MOV.U32 R9, RZ, RZ, RZ ;  /* 0x000000ffff090224 */ /* 0x000fce00078e00ff */
.L_x_35:
[----:B------:R-:W-:Y:S05]  /*48a0*/  BSYNC.RECONVERGENT B2 ;  /* 0x0000000000027941 */ /* 0x000fea0003800200 */
.L_x_34:
[----:B------:R0:W-:Y:S01]  /*48b0*/  STL [R1+0x1c], RZ ;  /* 0x00001cff01007387 */ /* 0x0001e20000100800 */
[----:B------:R-:W-:-:S04]  /*48c0*/  ISETP.NE.AND P0, PT, R9, R6, PT ;  /* 0x000000060900720c */ /* 0x000fc80003f05270 */
[----:B------:R-:W-:-:S09]  /*48d0*/  SEL R5, R5, 0x1, P0 ;  /* 0x0000000105057807 */ /* 0x000fd20000000000 */
.L_x_33:
[----:B------:R-:W-:Y:S05]  /*48e0*/  BSYNC.RECONVERGENT B1 ;  /* 0x0000000000017941 */ /* 0x000fea0003800200 */
.L_x_32:
        /* <DEDUP_REMOVED lines=9> */
[----:B------:R-:W-:Y:S01]  /*4980*/  IMAD.MOV.U32 R9, RZ, RZ, -0x1 ;  /* 0xffffffffff097424 */ /* 0x000fe200078e00ff */
[----:B-----5:R-:W-:-:S04]  /*4990*/  IADD3 R7, PT, PT, R4, R3, R2 ;  /* 0x0000000304077210 */ /* 0x020fc80007ffe002 */
[----:B------:R-:W-:-:S13]  /*49a0*/  ISETP.NE.AND P0, PT, R7, -0x3, PT ;  /* 0xfffffffd0700780c */ /* 0x000fda0003f05270 */
[----:B0-----:R-:W-:Y:S05]  /*49b0*/  @!P0 BRA `(.L_x_39) ;  /* 0x0000000400b08947 */ /* 0x001fea0003800000 */
[----:B------:R-:W-:Y:S01]  /*49c0*/  ISETP.NE.AND P0, PT, R7, 0x3, PT ;  /* 0x000000030700780c */ /* 0x000fe20003f05270 */
[----:B------:R-:W-:-:S12]  /*49d0*/  IMAD.MOV.U32 R9, RZ, RZ, 0x1 ;  /* 0x00000001ff097424 */ /* 0x000fd800078e00ff */
[----:B------:R-:W-:Y:S05]  /*49e0*/  @!P0 BRA `(.L_x_39) ;  /* 0x0000000400a48947 */ /* 0x000fea0003800000 */
[----:B------:R-:W0:Y:S08]  /*49f0*/  LDC R3, c[0x3][0xc] ;  /* 0x00c00300ff037b82 */ /* 0x000e300000000800 */
[----:B------:R-:W5:Y:S01]  /*4a00*/  LDC.64 R8, c[0x3][0x10] ;  /* 0x00c00400ff087b82 */ /* 0x000f620000000a00 */
[----:B0-----:R-:W-:-:S05]  /*4a10*/  IMAD R7, R3, 0x4, R0 ;  /* 0x0000000403077824 */ /* 0x001fca00078e0200 */
[----:B------:R-:W2:Y:S01]  /*4a20*/  LDL R2, [R7] ;  /* 0x0000000007027983 */ /* 0x000ea20000100800 */
[----:B-----5:R-:W-:Y:S01]  /*4a30*/  LEA R3, R8, R0, 0x2 ;  /* 0x0000000008037211 */ /* 0x020fe200078e10ff */
        /* <DEDUP_REMOVED lines=11> */
[----:B------:R-:W2:Y:S01]  /*4af0*/  LDC.64 R2, c[0x3][0x18] ;  /* 0x00c00600ff027b82 */ /* 0x000ea20000000a00 */
[----:B0-----:R-:W-:-:S06]  /*4b00*/  IMAD R4, R7, 0x4, R0 ;  /* 0x0000000407047824 */ /* 0x001fcc00078e0200 */
[----:B------:R-:W5:Y:S01]  /*4b10*/  LDL R4, [R4] ;  /* 0x0000000004047983 */ /* 0x000f620000100800 */
[----:B--2---:R-:W-:Y:S01]  /*4b20*/  LEA R3, R3, R0, 0x2 ;  /* 0x0000000003037211 */ /* 0x004fe200078e10ff */
[----:B------:R-:W-:-:S05]  /*4b30*/  IMAD R7, R2, 0x4, R0 ;  /* 0x0000000402077824 */ /* 0x000fca00078e0200 */
[----:B------:R-:W5:Y:S04]  /*4b40*/  LDL R2, [R7] ;  /* 0x0000000007027983 */ /* 0x000f680000100800 */
[----:B------:R-:W5:Y:S01]  /*4b50*/  LDL R3, [R3] ;  /* 0x0000000003037983 */ /* 0x000f620000100800 */
[----:B------:R-:W-:Y:S01]  /*4b60*/  IMAD.MOV.U32 R9, RZ, RZ, -0x1 ;  /* 0xffffffffff097424 */ /* 0x000fe200078e00ff */
[----:B-----5:R-:W-:-:S04]  /*4b70*/  IADD3 R2, PT, PT, R4, R3, R2 ;  /* 0x0000000304027210 */ /* 0x020fc80007ffe002 */
[----:B------:R-:W-:-:S13]  /*4b80*/  ISETP.NE.AND P0, PT, R2, -0x3, PT ;  /* 0xfffffffd0200780c */ /* 0x000fda0003f05270 */
[----:B------:R-:W-:Y:S05]  /*4b90*/  @!P0 BRA `(.L_x_39) ;  /* 0x0000000400388947 */ /* 0x000fea0003800000 */
[----:B------:R-:W-:Y:S01]  /*4ba0*/  ISETP.NE.AND P0, PT, R2, 0x3, PT ;  /* 0x000000030200780c */ /* 0x000fe20003f05270 */
[----:B------:R-:W-:-:S12]  /*4bb0*/  IMAD.MOV.U32 R9, RZ, RZ, 0x1 ;  /* 0x00000001ff097424 */ /* 0x000fd800078e00ff */
[----:B------:R-:W-:Y:S05]  /*4bc0*/  @!P0 BRA `(.L_x_39) ;  /* 0x00000004002c8947 */ /* 0x000fea0003800000 */
[----:B------:R-:W0:Y:S08]  /*4bd0*/  LDC R3, c[0x3][0x24] ;  /* 0x00c00900ff037b82 */ /* 0x000e300000000800 */
[----:B------:R-:W2:Y:S01]  /*4be0*/  LDC.64 R8, c[0x3][0x28] ;  /* 0x00c00a00ff087b82 */ /* 0x000ea20000000a00 */
[----:B0-----:R-:W-:-:S05]  /*4bf0*/  IMAD R7, R3, 0x4, R0 ;  /* 0x0000000403077824 */ /* 0x001fca00078e0200 */
[----:B------:R-:W5:Y:S01]  /*4c00*/  LDL R2, [R7] ;  /* 0x0000000007027983 */ /* 0x000f620000100800 */
[--C-:B--2---:R-:W-:Y:S02]  /*4c10*/  IMAD R3, R8, 0x4, R0.reuse ;  /* 0x0000000408037824 */ /* 0x104fe400078e0200 */
[----:B------:R-:W-:-:S04]  /*4c20*/  IMAD R4, R9, 0x4, R0 ;  /* 0x0000000409047824 */ /* 0x000fc800078e0200 */
[----:B------:R-:W5:Y:S04]  /*4c30*/  LDL R3, [R3] ;  /* 0x0000000003037983 */ /* 0x000f680000100800 */
[----:B------:R-:W5:Y:S01]  /*4c40*/  LDL R4, [R4] ;  /* 0x0000000004047983 */ /* 0x000f620000100800 */
[----:B------:R-:W-:Y:S02]  /*4c50*/  MOV R9, 0xffffffff ;  /* 0xffffffff00097802 */ /* 0x000fe40000000f00 */
        /* <DEDUP_REMOVED lines=10> */
[--C-:B--2---:R-:W-:Y:S02]  /*4d00*/  IMAD R3, R3, 0x4, R0.reuse ;  /* 0x0000000403037824 */ /* 0x104fe400078e0200 */
[----:B------:R-:W-:-:S04]  /*4d10*/  IMAD R7, R2, 0x4, R0 ;  /* 0x0000000402077824 */ /* 0x000fc800078e0200 */
[----:B------:R-:W5:Y:S04]  /*4d20*/  LDL R3, [R3] ;  /* 0x0000000003037983 */ /* 0x000f680000100800 */
[----:B------:R-:W5:Y:S01]  /*4d30*/  LDL R2, [R7] ;  /* 0x0000000007027983 */ /* 0x000f620000100800 */
[----:B------:R-:W-:Y:S01]  /*4d40*/  IMAD.MOV.U32 R9, RZ, RZ, -0x1 ;  /* 0xffffffffff097424 */ /* 0x000fe200078e00ff */
[----:B-----5:R-:W-:-:S04]  /*4d50*/  IADD3 R2, PT, PT, R4, R3, R2 ;  /* 0x0000000304027210 */ /* 0x020fc80007ffe002 */
[----:B------:R-:W-:-:S13]  /*4d60*/  ISETP.NE.AND P0, PT, R2, -0x3, PT ;  /* 0xfffffffd0200780c */ /* 0x000fda0003f05270 */
[----:B------:R-:W-:Y:S05]  /*4d70*/  @!P0 BRA `(.L_x_39) ;  /* 0x0000000000c08947 */ /* 0x000fea0003800000 */
[----:B------:R-:W-:Y:S01]  /*4d80*/  ISETP.NE.AND P0, PT, R2, 0x3, PT ;  /* 0x000000030200780c */ /* 0x000fe20003f05270 */
[----:B------:R-:W-:-:S12]  /*4d90*/  HFMA2 R9, -RZ, RZ, 0, 5.9604644775390625e-08 ;  /* 0x00000001ff097431 */ /* 0x000fd800000001ff */
        /* <DEDUP_REMOVED lines=18> */
[----:B0-----:R-:W-:-:S06]  /*4ec0*/  LEA R4, R7, R0, 0x2 ;  /* 0x0000000007047211 */ /* 0x001fcc00078e10ff */
        /* <DEDUP_REMOVED lines=26> */
[----:B------:R-:W-:-:S07]  /*5070*/  @P0 IMAD.MOV.U32 R9, RZ, RZ, RZ ;  /* 0x000000ffff090224 */ /* 0x000fce00078e00ff */
.L_x_39:
[----:B------:R-:W-:Y:S05]  /*5080*/  BSYNC.RECONVERGENT B2 ;  /* 0x0000000000027941 */ /* 0x000fea0003800200 */
.L_x_38:
[----:B------:R-:W-:-:S04]  /*5090*/  ISETP.NE.AND P0, PT, R9, R6, PT ;  /* 0x000000060900720c */ /* 0x000fc80003f05270 */
[----:B------:R-:W-:-:S09]  /*50a0*/  SEL R5, R5, 0x1, P0 ;  /* 0x0000000105057807 */ /* 0x000fd20000000000 */
.L_x_37:
[----:B------:R-:W-:Y:S05]  /*50b0*/  BSYNC.RECONVERGENT B1 ;  /* 0x0000000000017941 */ /* 0x000fea0003800200 */
.L_x_36:
[----:B------:R-:W-:Y:S01]  /*50c0*/  ISETP.NE.AND P0, PT, R5, RZ, PT ;  /* 0x000000ff0500720c */ /* 0x000fe20003f05270 */
[----:B------:R-:W-:-:S12]  /*50d0*/  IMAD.MOV.U32 R5, RZ, RZ, 0x50 ;  /* 0x00000050ff057424 */ /* 0x000fd800078e00ff */
[----:B------:R-:W-:Y:S05]  /*50e0*/  @P0 BRA `(.L_x_1) ;  /* 0x0000000000380947 */ /* 0x000fea0003800000 */
[C---:B------:R-:W-:Y:S02]  /*50f0*/  ISETP.NE.AND P1, PT, R15.reuse, 0x2, PT ;  /* 0x000000020f00780c */ /* 0x040fe40003f25270 */
[----:B------:R-:W-:Y:S02]  /*5100*/  PLOP3.LUT P0, PT, PT, PT, PT, 0x80, 0x8 ;  /* 0x000000000008781c */ /* 0x000fe40003f0f070 */
[----:B------:R-:W-:-:S13]  /*5110*/  ISETP.EQ.OR P1, PT, R15, RZ, !P1 ;  /* 0x000000ff0f00720c */ /* 0x000fda0004f22670 */
[----:B------:R-:W-:Y:S05]  /*5120*/  @P1 BRA `(.L_x_40) ;  /* 0x0000000000101947 */ /* 0x000fea0003800000 */
[----:B------:R-:W-:-:S13]  /*5130*/  ISETP.NE.AND P0, PT, R15, 0x4, PT ;  /* 0x000000040f00780c */ /* 0x000fda0003f05270 */
[----:B------:R-:W-:Y:S01]  /*5140*/  @!P0 MOV R5, 0xa ;  /* 0x0000000a00058802 */ /* 0x000fe20000000f00 */
[----:B------:R-:W-:Y:S06]  /*5150*/  @!P0 BRA `(.L_x_41) ;  /* 0x00000000003c8947 */ /* 0x000fec0003800000 */
[----:B------:R-:W-:-:S13]  /*5160*/  PLOP3.LUT P0, PT, PT, PT, PT, 0x8, 0x80 ;  /* 0x000000000080781c */ /* 0x000fda0003f0e170 */
.L_x_40:
[----:B------:R-:W-:Y:S01]  /*5170*/  IMAD.MOV.U32 R0, RZ, RZ, 0x5 ;  /* 0x00000005ff007424 */ /* 0x000fe200078e00ff */
[----:B------:R-:W-:-:S04]  /*5180*/  ISETP.NE.AND P1, PT, R15, 0x6, PT ;  /* 0x000000060f00780c */ /* 0x000fc80003f25270 */
[----:B------:R-:W-:Y:S02]  /*5190*/  SEL R0, R0, 0x3, P0 ;  /* 0x0000000300007807 */ /* 0x000fe40000000000 */
[----:B------:R-:W-:Y:S02]  /*51a0*/  ISETP.NE.AND P0, PT, R15, 0x8, PT ;  /* 0x000000080f00780c */ /* 0x000fe40003f05270 */
[----:B------:R-:W-:-:S04]  /*51b0*/  SEL R0, R0, 0x5, P1 ;  /* 0x0000000500007807 */ /* 0x000fc80000800000 */
[----:B------:R-:W-:-:S07]  /*51c0*/  SEL R5, R0, 0x5, P0 ;  /* 0x0000000500057807 */ /* 0x000fce0000000000 */
.L_x_1:
[----:B------:R-:W-:-:S05]  /*51d0*/  IMAD.MOV.U32 R0, RZ, RZ, 0x1 ;  /* 0x00000001ff007424 */ /* 0x000fca00078e00ff */
[----:B------:R-:W-:-:S04]  /*51e0*/  SHF.L.U32 R0, R0, R15, RZ ;  /* 0x0000000f00007219 */ /* 0x000fc800000006ff */
[----:B------:R-:W-:-:S13]  /*51f0*/  LOP3.LUT P0, RZ, R0, 0x145, RZ, 0xc0, !PT ;  /* 0x0000014500ff7812 */ /* 0x000fda000780c0ff */
[----:B------:R-:W-:Y:S01]  /*5200*/  @P0 VIADD R5, R5, 0xfffffffe ;  /* 0xfffffffe05050836 */ /* 0x000fe20000000000 */
[----:B------:R-:W-:Y:S06]  /*5210*/  @P0 BRA `(.L_x_41) ;  /* 0x00000000000c0947 */ /* 0x000fec0003800000 */
[----:B------:R-:W-:-:S13]  /*5220*/  ISETP.NE.AND P0, PT, R15, 0x4, PT ;  /* 0x000000040f00780c */ /* 0x000fda0003f05270 */
[----:B------:R-:W-:Y:S05]  /*5230*/  @!P0 BRA `(.L_x_41) ;  /* 0x0000000000048947 */ /* 0x000fea0003800000 */
[----:B------:R-:W-:-:S07]  /*5240*/  VIADD R5, R5, 0x4 ;  /* 0x0000000405057836 */ /* 0x000fce0000000000 */
.L_x_41:
[----:B------:R-:W-:Y:S05]  /*5250*/  BSYNC.RECONVERGENT B0 ;  /* 0x0000000000007941 */ /* 0x000fea0003800200 */
.L_x_0:
[----:B------:R-:W5:Y:S02]  /*5260*/  LDC.64 R2, c[0x0][0x390] ;  /* 0x0000e400ff027b82 */ /* 0x000f640000000a00 */
[----:B-----5:R-:W-:-:S05]  /*5270*/  IMAD.WIDE.U32 R2, R15, 0x4, R2 ;  /* 0x000000040f027825 */ /* 0x020fca00078e0002 */
[----:B------:R-:W-:Y:S01]  /*5280*/  STG.E desc[UR4][R2.64], R5 ;  /* 0x0000000502007986 */ /* 0x000fe2000c101904 */
[----:B------:R-:W-:Y:S05]  /*5290*/  EXIT ;  /* 0x000000000000794d */ /* 0x000fea0003800000 */
.L_x_42:
[----:B------:R-:W-:-:S00]  /*52a0*/  BRA `(.L_x_42) ;  /* 0xfffffffc00fc7947 */ /* 0x000fc0000383ffff */
[----:B------:R-:W-:-:S00]  /*52b0*/  NOP ;  /* 0x0000000000007918 */ /* 0x000fc00000000000 */
        /* <DEDUP_REMOVED lines=12> */
.L_x_90:


//--------------------- .text._Z19choose_move_playerAPKiiPi --------------------------
	.section	.text._Z19choose_move_playerAPKiiPi,"ax",@progbits
	.align	128
        .global         _Z19choose_move_playerAPKiiPi
        .type           _Z19choose_move_playerAPKiiPi,@function
        .size           _Z19choose_move_playerAPKiiPi,(.L_x_91 - _Z19choose_move_playerAPKiiPi)
        .other          _Z19choose_move_playerAPKiiPi,@"STO_CUDA_ENTRY STV_DEFAULT"
_Z19choose_move_playerAPKiiPi:
.text._Z19choose_move_playerAPKiiPi:
        /* <DEDUP_REMOVED lines=153> */
.L_x_46:
[----:B------:R-:W-:Y:S05]  /*0990*/  BSYNC.RECONVERGENT B1 ;  /* 0x0000000000017941 */ /* 0x000fea0003800200 */
.L_x_45:
        /* <DEDUP_REMOVED lines=126> */
.L_x_50:
[----:B------:R-:W-:Y:S05]  /*1180*/  BSYNC.RECONVERGENT B2 ;  /* 0x0000000000027941 */ /* 0x000fea0003800200 */
.L_x_49:
[----:B------:R0:W-:Y:S01]  /*1190*/  STL [R1], RZ ;  /* 0x000000ff01007387 */ /* 0x0001e20000100800 */
[----:B------:R-:W-:-:S04]  /*11a0*/  ISETP.NE.AND P0, PT, R7, R6, PT ;  /* 0x000000060700720c */ /* 0x000fc80003f05270 */
[----:B------:R-:W-:-:S09]  /*11b0*/  SEL R5, RZ, 0x1, P0 ;  /* 0x00000001ff057807 */ /* 0x000fd20000000000 */
.L_x_48:
[----:B------:R-:W-:Y:S05]  /*11c0*/  BSYNC.RECONVERGENT B1 ;  /* 0x0000000000017941 */ /* 0x000fea0003800200 */
.L_x_47:
        /* <DEDUP_REMOVED lines=121> */
.L_x_54:
[----:B------:R-:W-:Y:S05]  /*1960*/  BSYNC.RECONVERGENT B2 ;  /* 0x0000000000027941 */ /* 0x000fea0003800200 */
.L_x_53:
[----:B------:R1:W-:Y:S01]  /*1970*/  STL [R1+0x4], RZ ;  /* 0x000004ff01007387 */ /* 0x0003e20000100800 */
[----:B------:R-:W-:-:S04]  /*1980*/  ISETP.NE.AND P0, PT, R9, R6, PT ;  /* 0x000000060900720c */ /* 0x000fc80003f05270 */
[----:B------:R-:W-:-:S09]  /*1990*/  SEL R5, R5, 0x1, P0 ;  /* 0x0000000105057807 */ /* 0x000fd20000000000 */
.L_x_52:
[----:B------:R-:W-:Y:S05]  /*19a0*/  BSYNC.RECONVERGENT B1 ;  /* 0x0000000000017941 */ /* 0x000fea0003800200 */
.L_x_51:
        /* <DEDUP_REMOVED lines=121> */
.L_x_58:
[----:B------:R-:W-:Y:S05]  /*2140*/  BSYNC.RECONVERGENT B2 ;  /* 0x0000000000027941 */ /* 0x000fea0003800200 */
.L_x_57:
[----:B------:R2:W-:Y:S01]  /*2150*/  STL [R1+0x8], RZ ;  /* 0x000008ff01007387 */ /* 0x0005e20000100800 */
[----:B------:R-:W-:-:S04]  /*2160*/  ISETP.NE.AND P0, PT, R9, R6, PT ;  /* 0x000000060900720c */ /* 0x000fc80003f05270 */
[----:B------:R-:W-:-:S09]  /*2170*/  SEL R5, R5, 0x1, P0 ;  /* 0x0000000105057807 */ /* 0x000fd20000000000 */
.L_x_56:
[----:B------:R-:W-:Y:S05]  /*2180*/  BSYNC.RECONVERGENT B1 ;  /* 0x0000000000017941 */ /* 0x000fea0003800200 */
.L_x_55:
        /* <DEDUP_REMOVED lines=121> */
.L_x_62:
[----:B------:R-:W-:Y:S05]  /*2920*/  BSYNC.RECONVERGENT B2 ;  /* 0x0000000000027941 */ /* 0x000fea0003800200 */
.L_x_61:
[----:B------:R3:W-:Y:S01]  /*2930*/  STL [R1+0xc], RZ ;  /* 0x00000cff01007387 */ /* 0x0007e20000100800 */
[----:B------:R-:W-:-:S04]  /*2940*/  ISETP.NE.AND P0, PT, R9, R6, PT ;  /* 0x000000060900720c */ /* 0x000fc80003f05270 */
[----:B------:R-:W-:-:S09]  /*2950*/  SEL R5, R5, 0x1, P0 ;  /* 0x0000000105057807 */ /* 0x000fd20000000000 */
.L_x_60:
[----:B------:R-:W-:Y:S05]  /*2960*/  BSYNC.RECONVERGENT B1 ;  /* 0x0000000000017941 */ /* 0x000fea0003800200 */
.L_x_59:
        /* <DEDUP_REMOVED lines=121> */
.L_x_66:
[----:B------:R-:W-:Y:S05]  /*3100*/  BSYNC.RECONVERGENT B2 ;  /* 0x0000000000027941 */ /* 0x000fea0003800200 */
.L_x_65:
[----:B------:R4:W-:Y:S01]  /*3110*/  STL [R1+0x10], RZ ;  /* 0x000010ff01007387 */ /* 0x0009e20000100800 */
[----:B------:R-:W-:-:S04]  /*3120*/  ISETP.NE.AND P0, PT, R9, R6, PT ;  /* 0x000000060900720c */ /* 0x000fc80003f05270 */
[----:B------:R-:W-:-:S09]  /*3130*/  SEL R5, R5, 0x1, P0 ;  /* 0x0000000105057807 */ /* 0x000fd20000000000 */
.L_x_64:
[----:B------:R-:W-:Y:S05]  /*3140*/  BSYNC.RECONVERGENT B1 ;  /* 0x0000000000017941 */ /* 0x000fea0003800200 */
.L_x_63:
        /* <DEDUP_REMOVED lines=111> */
[----:B--2---:R-:W-:-:S03]  /*3840*/  LEA R10, R7, R0, 0x2 ;  /* 0x00000000070a7211 */ /* 0x004fc600078e10ff */
        /* <DEDUP_REMOVED lines=9> */
.L_x_70:
[----:B------:R-:W-:Y:S05]  /*38e0*/  BSYNC.RECONVERGENT B2 ;  /* 0x0000000000027941 */ /* 0x000fea0003800200 */
.L_x_69:
[----:B------:R0:W-:Y:S01]  /*38f0*/  STL [R1+0x14], RZ ;  /* 0x000014ff01007387 */ /* 0x0001e20000100800 */
[----:B------:R-:W-:-:S04]  /*3900*/  ISETP.NE.AND P0, PT, R9, R6, PT ;  /* 0x000000060900720c */ /* 0x000fc80003f05270 */
[----:B------:R-:W-:-:S09]  /*3910*/  SEL R5, R5, 0x1, P0 ;  /* 0x0000000105057807 */ /* 0x000fd20000000000 */
.L_x_68:
[----:B------:R-:W-:Y:S05]  /*3920*/  BSYNC.RECONVERGENT B1 ;  /* 0x0000000000017941 */ /* 0x000fea0003800200 */
.L_x_67:
        /* <DEDUP_REMOVED lines=9> */
[----:B-----5:R-:W-:-:S02]  /*39c0*/  IADD3 R7, PT, PT, R9, R8, R7 ;  /* 0x0000000809077210 */ /* 0x020fc40007ffe007 */
[----:B------:R-:W-:Y:S02]  /*39d0*/  MOV R9, 0xffffffff ;  /* 0xffffffff00097802 */ /* 0x000fe40000000f00 */
        /* <DEDUP_REMOVED lines=53> */
[----:B------:R-:W-:-:S06]  /*3d30*/  IMAD R8, R9, 0x4, R0 ;  /* 0x0000000409087824 */ /* 0x000fcc00078e0200 */
        /* <DEDUP_REMOVED lines=55> */
[----:B------:R-:W-:-:S07]  /*40b0*/  @P0 IMAD.MOV.U32 R9, RZ, RZ, RZ ;  /* 0x000000ffff090224 */ /* 0x000fce00078e00ff */
.L_x_74:
[----:B------:R-:W-:Y:S05]  /*40c0*/  BSYNC.RECONVERGENT B2 ;  /* 0x0000000000027941 */ /* 0x000fea0003800200 */
.L_x_73:
[----:B------:R0:W-:Y:S01]  /*40d0*/  STL [R1+0x18], RZ ;  /* 0x000018ff01007387 */ /* 0x0001e20000100800 */
[----:B------:R-:W-:-:S04]  /*40e0*/  ISETP.NE.AND P0, PT, R9, R6, PT ;  /* 0x000000060900720c */ /* 0x000fc80003f05270 */
[----:B------:R-:W-:-:S09]  /*40f0*/  SEL R5, R5, 0x1, P0 ;  /* 0x0000000105057807 */ /* 0x000fd20000000000 */
.L_x_72:
[----:B------:R-:W-:Y:S05]  /*4100*/  BSYNC.RECONVERGENT B1 ;  /* 0x0000000000017941 */ /* 0x000fea0003800200 */
.L_x_71:
        /* <DEDUP_REMOVED lines=18> */
[----:B0-----:R-:W-:Y:S01]  /*4230*/  IMAD R8, R8, 0x4, R0 ;  /* 0x0000000408087824 */ /* 0x001fe200078e0200 */
[----:B------:R-:W-:-:S05]  /*4240*/  LEA R11, R9, R0, 0x2 ;  /* 0x00000000090b7211 */ /* 0x000fca00078e10ff */
        /* <DEDUP_REMOVED lines=101> */
.L_x_78:
[----:B------:R-:W-:Y:S05]  /*48a0*/  BSYNC.RECONVERGENT B2 ;  /* 0x0000000000027941 */ /* 0x000fea0003800200 */
.L_x_77:
[----:B------:R0:W-:Y:S01]  /*48b0*/  STL [R1+0x1c], RZ ;  /* 0x00001cff01007387 */ /* 0x0001e20000100800 */
[----:B------:R-:W-:-:S04]  /*48c0*/  ISETP.NE.AND P0, PT, R9, R6, PT ;  /* 0x000000060900720c */ /* 0x000fc80003f05270 */
[----:B------:R-:W-:-:S09]  /*48d0*/  SEL R5, R5, 0x1, P0 ;  /* 0x0000000105057807 */ /* 0x000fd20000000000 */
.L_x_76:
[----:B------:R-:W-:Y:S05]  /*48e0*/  BSYNC.RECONVERGENT B1 ;  /* 0x0000000000017941 */ /* 0x000fea0003800200 */
.L_x_75:
        /* <DEDUP_REMOVED lines=18> */
[----:B0-----:R-:W-:-:S05]  /*4a10*/  LEA R7, R3, R0, 0x2 ;  /* 0x0000000003077211 */ /* 0x001fca00078e10ff */
[----:B------:R-:W2:Y:S01]  /*4a20*/  LDL R2, [R7] ;  /* 0x0000000007027983 */ /* 0x000ea20000100800 */
[--C-:B-----5:R-:W-:Y:S02]  /*4a30*/  IMAD R3, R8, 0x4, R0.reuse ;  /* 0x0000000408037824 */ /* 0x120fe400078e0200 */
        /* <DEDUP_REMOVED lines=14> */
[----:B--2---:R-:W-:Y:S01]  /*4b20*/  IMAD R3, R3, 0x4, R0 ;  /* 0x0000000403037824 */ /* 0x004fe200078e0200 */
[----:B------:R-:W-:-:S05]  /*4b30*/  LEA R7, R2, R0, 0x2 ;  /* 0x0000000002077211 */ /* 0x000fca00078e10ff */
        /* <DEDUP_REMOVED lines=84> */
.L_x_82:
[----:B------:R-:W-:Y:S05]  /*5080*/  BSYNC.RECONVERGENT B2 ;  /* 0x0000000000027941 */ /* 0x000fea0003800200 */
.L_x_81:
[----:B------:R-:W-:-:S04]  /*5090*/  ISETP.NE.AND P0, PT, R9, R6, PT ;  /* 0x000000060900720c */ /* 0x000fc80003f05270 */
[----:B------:R-:W-:-:S09]  /*50a0*/  SEL R5, R5, 0x1, P0 ;  /* 0x0000000105057807 */ /* 0x000fd20000000000 */
.L_x_80:
[----:B------:R-:W-:Y:S05]  /*50b0*/  BSYNC.RECONVERGENT B1 ;  /* 0x0000000000017941 */ /* 0x000fea0003800200 */
.L_x_79:
[----:B------:R-:W-:Y:S02]  /*50c0*/  ISETP.NE.AND P0, PT, R5, RZ, PT ;  /* 0x000000ff0500720c */ /* 0x000fe40003f05270 */
[----:B------:R-:W-:-:S11]  /*50d0*/  MOV R5, 0x50 ;  /* 0x0000005000057802 */ /* 0x000fd60000000f00 */
[----:B------:R-:W-:Y:S05]  /*50e0*/  @P0 BRA `(.L_x_44) ;  /* 0x0000000000440947 */ /* 0x000fea0003800000 */
[----:B------:R-:W-:Y:S02]  /*50f0*/  ISETP.NE.AND P1, PT, R15, RZ, PT ;  /* 0x000000ff0f00720c */ /* 0x000fe40003f25270 */
[----:B------:R-:W-:-:S11]  /*5100*/  PLOP3.LUT P0, PT, PT, PT, PT, 0x80, 0x8 ;  /* 0x000000000008781c */ /* 0x000fd60003f0f070 */
[----:B------:R-:W-:Y:S05]  /*5110*/  @!P1 BRA `(.L_x_83) ;  /* 0x0000000000209947 */ /* 0x000fea0003800000 */
[----:B------:R-:W-:Y:S02]  /*5120*/  IMAD.MOV.U32 R0, RZ, RZ, -0x2 ;  /* 0xfffffffeff007424 */ /* 0x000fe400078e00ff */
[----:B------:R-:W-:-:S03]  /*5130*/  IMAD.MOV.U32 R5, RZ, RZ, 0xa ;  /* 0x0000000aff057424 */ /* 0x000fc600078e00ff */
[----:B------:R-:W-:-:S05]  /*5140*/  VIADDMNMX.U32 R0, R15, R0, 0x3, PT ;  /* 0x000000030f007446 */ /* 0x000fca0003800000 */
[----:B------:R-:W-:-:S04]  /*5150*/  IMAD.SHL.U32 R0, R0, 0x4, RZ ;  /* 0x0000000400007824 */ /* 0x000fc800078e00ff */
[----:B------:R-:W5:Y:S02]  /*5160*/  LDC R2, c[0x2][R0] ;  /* 0x0080000000027b82 */ /* 0x000f640000000800 */
[----:B-----5:R-:W-:-:S04]  /*5170*/  SHF.R.S32.HI R3, RZ, 0x1f, R2 ;  /* 0x0000001fff037819 */ /* 0x020fc80000011402 */
.L_x_85:
[----:B------:R-:W-:Y:S05]  /*5180*/  BRX R2 -0x5190                                (*"BRANCH_TARGETS .L_x_83,.L_x_87,.L_x_44"*) ;  /* 0xffffffac029c7949 */ /* 0x000fea000383ffff */
.L_x_87:
[----:B------:R-:W-:-:S13]  /*5190*/  PLOP3.LUT P0, PT, PT, PT, PT, 0x8, 0x80 ;  /* 0x000000000080781c */ /* 0x000fda0003f0e170 */
.L_x_83:
[----:B------:R-:W-:Y:S01]  /*51a0*/  IMAD.MOV.U32 R0, RZ, RZ, 0x5 ;  /* 0x00000005ff007424 */ /* 0x000fe200078e00ff */
[----:B------:R-:W-:-:S04]  /*51b0*/  ISETP.NE.AND P1, PT, R15, 0x6, PT ;  /* 0x000000060f00780c */ /* 0x000fc80003f25270 */
[----:B------:R-:W-:Y:S02]  /*51c0*/  SEL R0, R0, 0x3, P0 ;  /* 0x0000000300007807 */ /* 0x000fe40000000000 */
[----:B------:R-:W-:Y:S02]  /*51d0*/  ISETP.NE.AND P0, PT, R15, 0x8, PT ;  /* 0x000000080f00780c */ /* 0x000fe40003f05270 */
[----:B------:R-:W-:-:S04]  /*51e0*/  SEL R0, R0, 0x5, P1 ;  /* 0x0000000500007807 */ /* 0x000fc80000800000 */
[----:B------:R-:W-:-:S07]  /*51f0*/  SEL R5, R0, 0x5, P0 ;  /* 0x0000000500057807 */ /* 0x000fce0000000000 */
.L_x_44:
[----:B------:R-:W-:Y:S05]  /*5200*/  BSYNC.RECONVERGENT B0 ;  /* 0x0000000000007941 */ /* 0x000fea0003800200 */
.L_x_43:
[----:B------:R-:W5:Y:S02]  /*5210*/  LDC.64 R2, c[0x0][0x390] ;  /* 0x0000e400ff027b82 */ /* 0x000f640000000a00 */
[----:B-----5:R-:W-:-:S05]  /*5220*/  IMAD.WIDE.U32 R2, R15, 0x4, R2 ;  /* 0x000000040f027825 */ /* 0x020fca00078e0002 */
[----:B------:R-:W-:Y:S01]  /*5230*/  STG.E desc[UR4][R2.64], R5 ;  /* 0x0000000502007986 */ /* 0x000fe2000c101904 */
[----:B------:R-:W-:Y:S05]  /*5240*/  EXIT ;  /* 0x000000000000794d */ /* 0x000fea0003800000 */
.L_x_84:
        /* <DEDUP_REMOVED lines=11> */
.L_x_91:


//--------------------- .nv.shared.reserved.0     --------------------------
	.section	.nv.shared.reserved.0,"aw",@nobits
	.weak		__nv_reservedSMEM_offset_0_alias
	.size		__nv_reservedSMEM_offset_0_alias, 0, 64
	.other		__nv_reservedSMEM_offset_0_alias,@"STO_CUDA_RESERVED_SHARED STV_DEFAULT"
__nv_reservedSMEM_offset_0_alias:
	.zero		0
	.zero		64


//--------------------- .nv.constant0._Z19choose_move_playerBPKiiPi --------------------------
	.section	.nv.constant0._Z19choose_move_playerBPKiiPi,"a",@progbits
	.sectionflags	@""
	.align	4
.nv.constant0._Z19choose_move_playerBPKiiPi:
	.zero		920


//--------------------- .nv.constant0._Z19choose_move_playerAPKiiPi --------------------------
	.section	.nv.constant0._Z19choose_move_playerAPKiiPi,"a",@progbits
	.sectionflags	@""
	.align	4
.nv.constant0._Z19choose_move_playerAPKiiPi:
	.zero		920


//--------------------- SYMBOLS --------------------------

	.type		.nv.reservedSmem.offset0,@object
	.size		.nv.reservedSmem.offset0,0x4
